	.headerflags	@"EF_CUDA_TEXMODE_UNIFIED EF_CUDA_64BIT_ADDRESS EF_CUDA_ACCELERATORS EF_CUDA_SM90 EF_CUDA_VIRTUAL_SM(EF_CUDA_SM90)"
	.elftype	@"ET_EXEC"


//--------------------- .nv.info                  --------------------------
	.section	.nv.info,"",@"SHT_CUDA_INFO"
	.align	4


	//----- nvinfo : EIATTR_REGCOUNT
	.align		4
        /*0000*/ 	.byte	0x04, 0x2f
        /*0002*/ 	.short	(.L_1 - .L_0)
	.align		4
.L_0:
        /*0004*/ 	.word	index@(triton_poi_fused_max_pool2d_with_indices_6)
        /*0008*/ 	.word	0x0000005f


	//----- nvinfo : EIATTR_MIN_STACK_SIZE
	.align		4
.L_1:
        /*000c*/ 	.byte	0x04, 0x12
        /*000e*/ 	.short	(.L_3 - .L_2)
	.align		4
.L_2:
        /*0010*/ 	.word	index@(triton_poi_fused_max_pool2d_with_indices_6)
        /*0014*/ 	.word	0x00000000


	//----- nvinfo : EIATTR_FRAME_SIZE
	.align		4
.L_3:
        /*0018*/ 	.byte	0x04, 0x11
        /*001a*/ 	.short	(.L_5 - .L_4)
	.align		4
.L_4:
        /*001c*/ 	.word	index@(triton_poi_fused_max_pool2d_with_indices_6)
        /*0020*/ 	.word	0x00000000


	//----- nvinfo : EIATTR_MIN_STACK_SIZE
	.align		4
.L_5:
        /*0024*/ 	.byte	0x04, 0x12
        /*0026*/ 	.short	(.L_7 - .L_6)
	.align		4
.L_6:
        /*0028*/ 	.word	index@(triton_poi_fused_max_pool2d_with_indices_6)
        /*002c*/ 	.word	0x00000000
.L_7:


//--------------------- .nv.info.triton_poi_fused_max_pool2d_with_indices_6 --------------------------
	.section	.nv.info.triton_poi_fused_max_pool2d_with_indices_6,"",@"SHT_CUDA_INFO"
	.sectionflags	@""
	.align	4


	//----- nvinfo : EIATTR_CUDA_API_VERSION
	.align		4
        /*0000*/ 	.byte	0x04, 0x37
        /*0002*/ 	.short	(.L_9 - .L_8)
.L_8:
        /*0004*/ 	.word	0x0000007c


	//----- nvinfo : EIATTR_KPARAM_INFO
	.align		4
.L_9:
        /*0008*/ 	.byte	0x04, 0x17
        /*000a*/ 	.short	(.L_11 - .L_10)
.L_10:
        /*000c*/ 	.word	0x00000000
        /*0010*/ 	.short	0x0004
        /*0012*/ 	.short	0x001c
        /*0014*/ 	.byte	0x00, 0xf0, 0x11, 0x00


	//----- nvinfo : EIATTR_KPARAM_INFO
	.align		4
.L_11:
        /*0018*/ 	.byte	0x04, 0x17
        /*001a*/ 	.short	(.L_13 - .L_12)
.L_12:
        /*001c*/ 	.word	0x00000000
        /*0020*/ 	.short	0x0003
        /*0022*/ 	.short	0x0018
        /*0024*/ 	.byte	0x00, 0xf0, 0x11, 0x00


	//----- nvinfo : EIATTR_KPARAM_INFO
	.align		4
.L_13:
        /*0028*/ 	.byte	0x04, 0x17
        /*002a*/ 	.short	(.L_15 - .L_14)
.L_14:
        /*002c*/ 	.word	0x00000000
        /*0030*/ 	.short	0x0002
        /*0032*/ 	.short	0x0010
        /*0034*/ 	.byte	0x00, 0xf4, 0x21, 0x00


	//----- nvinfo : EIATTR_KPARAM_INFO
	.align		4
.L_15:
        /*0038*/ 	.byte	0x04, 0x17
        /*003a*/ 	.short	(.L_17 - .L_16)
.L_16:
        /*003c*/ 	.word	0x00000000
        /*0040*/ 	.short	0x0001
        /*0042*/ 	.short	0x0008
        /*0044*/ 	.byte	0x00, 0xf4, 0x21, 0x00


	//----- nvinfo : EIATTR_KPARAM_INFO
	.align		4
.L_17:
        /*0048*/ 	.byte	0x04, 0x17
        /*004a*/ 	.short	(.L_19 - .L_18)
.L_18:
        /*004c*/ 	.word	0x00000000
        /*0050*/ 	.short	0x0000
        /*0052*/ 	.short	0x0000
        /*0054*/ 	.byte	0x00, 0xf4, 0x21, 0x00


	//----- nvinfo : EIATTR_SPARSE_MMA_MASK
	.align		4
.L_19:
        /*0058*/ 	.byte	0x03, 0x50
        /*005a*/ 	.short	0x0000


	//----- nvinfo : EIATTR_MAXREG_COUNT
	.align		4
        /*005c*/ 	.byte	0x03, 0x1b
        /*005e*/ 	.short	0x00ff


	//----- nvinfo : EIATTR_EXIT_INSTR_OFFSETS
	.align		4
        /*0060*/ 	.byte	0x04, 0x1c
        /*0062*/ 	.short	(.L_21 - .L_20)


	//   ....[0]....
.L_20:
        /*0064*/ 	.word	0x00004630


	//   ....[1]....
        /*0068*/ 	.word	0x00004650


	//----- nvinfo : EIATTR_REQNTID
	.align		4
.L_21:
        /*006c*/ 	.byte	0x04, 0x10
        /*006e*/ 	.short	(.L_23 - .L_22)
.L_22:
        /*0070*/ 	.word	0x00000080
        /*0074*/ 	.word	0x00000001
        /*0078*/ 	.word	0x00000001


	//----- nvinfo : EIATTR_CBANK_PARAM_SIZE
	.align		4
.L_23:
        /*007c*/ 	.byte	0x03, 0x19
        /*007e*/ 	.short	0x0020


	//----- nvinfo : EIATTR_PARAM_CBANK
	.align		4
        /*0080*/ 	.byte	0x04, 0x0a
        /*0082*/ 	.short	(.L_25 - .L_24)
	.align		4
.L_24:
        /*0084*/ 	.word	index@(.nv.constant0.triton_poi_fused_max_pool2d_with_indices_6)
        /*0088*/ 	.short	0x0210
        /*008a*/ 	.short	0x0020


	//----- nvinfo : EIATTR_SW_WAR
	.align		4
.L_25:
        /*008c*/ 	.byte	0x04, 0x36
        /*008e*/ 	.short	(.L_27 - .L_26)
.L_26:
        /*0090*/ 	.word	0x00000008
.L_27:


//--------------------- .nv.callgraph             --------------------------
	.section	.nv.callgraph,"",@"SHT_CUDA_CALLGRAPH"
	.align	4
	.sectionentsize	8
	.align		4
        /*0000*/ 	.word	0x00000000
	.align		4
        /*0004*/ 	.word	0xffffffff
	.align		4
        /*0008*/ 	.word	0x00000000
	.align		4
        /*000c*/ 	.word	0xfffffffe
	.align		4
        /*0010*/ 	.word	0x00000000
	.align		4
        /*0014*/ 	.word	0xfffffffd
	.align		4
        /*0018*/ 	.word	0x00000000
	.align		4
        /*001c*/ 	.word	0xfffffffc


//--------------------- .text.triton_poi_fused_max_pool2d_with_indices_6 --------------------------
	.section	.text.triton_poi_fused_max_pool2d_with_indices_6,"ax",@progbits
	.sectionflags	@"SHF_BARRIERS=1"
	.align	128
        .global         triton_poi_fused_max_pool2d_with_indices_6
        .type           triton_poi_fused_max_pool2d_with_indices_6,@function
        .size           triton_poi_fused_max_pool2d_with_indices_6,(.L_x_1 - triton_poi_fused_max_pool2d_with_indices_6)
        .other          triton_poi_fused_max_pool2d_with_indices_6,@"STO_CUDA_ENTRY STV_DEFAULT"
triton_poi_fused_max_pool2d_with_indices_6:
.text.triton_poi_fused_max_pool2d_with_indices_6:
[----:B------:R-:W0:Y:S01]  /*0000*/  LDC R1, c[0x0][0x28] ;  /* 0x00000a00ff017b82 */ /* 0x000e220000000800 */
[----:B------:R-:W1:Y:S07]  /*0010*/  S2R R0, SR_CTAID.Y ;  /* 0x0000000000007919 */ /* 0x000e6e0000002600 */
[----:B------:R-:W2:Y:S01]  /*0020*/  S2UR UR10, SR_CTAID.X ;  /* 0x00000000000a79c3 */ /* 0x000ea20000002500 */
[----:B------:R-:W-:Y:S01]  /*0030*/  IMAD.MOV.U32 R14, RZ, RZ, RZ ;  /* 0x000000ffff0e7224 */ /* 0x000fe200078e00ff */
[----:B------:R-:W-:Y:S01]  /*0040*/  ULDC.64 UR8, c[0x0][0x208] ;  /* 0x0000820000087ab9 */ /* 0x000fe20000000a00 */
[----:B------:R-:W3:Y:S01]  /*0050*/  S2R R21, SR_TID.X ;  /* 0x0000000000157919 */ /* 0x000ee20000002100 */
[----:B------:R-:W-:-:S02]  /*0060*/  IMAD.MOV.U32 R12, RZ, RZ, RZ ;  /* 0x000000ffff0c7224 */ /* 0x000fc400078e00ff */
[----:B------:R-:W-:Y:S02]  /*0070*/  IMAD.MOV.U32 R17, RZ, RZ, RZ ;  /* 0x000000ffff117224 */ /* 0x000fe400078e00ff */
[----:B------:R-:W4:Y:S01]  /*0080*/  LDC.64 R46, c[0x0][0x210] ;  /* 0x00008400ff2e7b82 */ /* 0x000f220000000a00 */
[----:B--2---:R-:W-:Y:S01]  /*0090*/  IMAD.U32 R6, RZ, RZ, UR10 ;  /* 0x0000000aff067e24 */ /* 0x004fe2000f8e00ff */
[----:B------:R-:W-:Y:S02]  /*00a0*/  UIADD3 UR4, UR10, -0x2100, URZ ;  /* 0xffffdf000a047890 */ /* 0x000fe4000fffe03f */
[----:B------:R-:W-:Y:S01]  /*00b0*/  UIADD3 UR5, UR10, -0x2000, URZ ;  /* 0xffffe0000a057890 */ /* 0x000fe2000fffe03f */
[----:B-1----:R-:W-:Y:S01]  /*00c0*/  IMAD.SHL.U32 R20, R0, 0x400, RZ ;  /* 0x0000040000147824 */ /* 0x002fe200078e00ff */
[----:B------:R-:W-:-:S04]  /*00d0*/  SHF.R.S32.HI R16, RZ, 0x15, R0 ;  /* 0x00000015ff107819 */ /* 0x000fc80000011400 */
[----:B---3--:R-:W-:Y:S02]  /*00e0*/  LOP3.LUT R8, R20, 0x7f, R21, 0xf8, !PT ;  /* 0x0000007f14087812 */ /* 0x008fe400078ef815 */
[----:B------:R-:W-:Y:S02]  /*00f0*/  SGXT R16, R16, 0x1 ;  /* 0x000000011010781a */ /* 0x000fe40000000200 */
[C---:B------:R-:W-:Y:S02]  /*0100*/  LOP3.LUT R15, R8.reuse, 0x80, RZ, 0xfc, !PT ;  /* 0x00000080080f7812 */ /* 0x040fe400078efcff */
[----:B------:R-:W-:Y:S02]  /*0110*/  LOP3.LUT R13, R8, 0x100, RZ, 0xfc, !PT ;  /* 0x00000100080d7812 */ /* 0x000fe400078efcff */
[----:B------:R-:W-:Y:S02]  /*0120*/  LEA.HI R0, R16, R15, RZ, 0x4 ;  /* 0x0000000f10007211 */ /* 0x000fe400078f20ff */
[----:B------:R-:W-:-:S02]  /*0130*/  LOP3.LUT R11, R8, 0x180, RZ, 0xfc, !PT ;  /* 0x00000180080b7812 */ /* 0x000fc400078efcff */
[----:B------:R-:W-:Y:S02]  /*0140*/  SHF.R.S32.HI R3, RZ, 0x4, R0 ;  /* 0x00000004ff037819 */ /* 0x000fe40000011400 */
[----:B------:R-:W-:Y:S02]  /*0150*/  LOP3.LUT R10, R0, 0xfffffdf0, RZ, 0xc0, !PT ;  /* 0xfffffdf0000a7812 */ /* 0x000fe400078ec0ff */
[----:B------:R-:W-:Y:S02]  /*0160*/  LEA.HI R2, R3, R3, RZ, 0x4 ;  /* 0x0000000303027211 */ /* 0x000fe400078f20ff */
[----:B------:R-:W-:Y:S01]  /*0170*/  LEA.HI R0, R16, R11, RZ, 0x4 ;  /* 0x0000000b10007211 */ /* 0x000fe200078f20ff */
[----:B------:R-:W-:Y:S01]  /*0180*/  IMAD.IADD R10, R15, 0x1, -R10 ;  /* 0x000000010f0a7824 */ /* 0x000fe200078e0a0a */
[----:B------:R-:W-:Y:S02]  /*0190*/  LOP3.LUT R4, R2, 0xfffffff0, RZ, 0xc0, !PT ;  /* 0xfffffff002047812 */ /* 0x000fe400078ec0ff */
[----:B------:R-:W-:Y:S01]  /*01a0*/  LEA.HI R2, R16, R13, RZ, 0x4 ;  /* 0x0000000d10027211 */ /* 0x000fe200078f20ff */
[C---:B------:R-:W-:Y:S01]  /*01b0*/  IMAD R77, R3.reuse, 0x20, R10 ;  /* 0x00000020034d7824 */ /* 0x040fe200078e020a */
[----:B------:R-:W-:Y:S01]  /*01c0*/  SHF.R.S32.HI R7, RZ, 0x4, R0 ;  /* 0x00000004ff077819 */ /* 0x000fe20000011400 */
[----:B------:R-:W-:Y:S01]  /*01d0*/  IMAD.IADD R35, R3, 0x1, -R4 ;  /* 0x0000000103237824 */ /* 0x000fe200078e0a04 */
[----:B------:R-:W-:Y:S01]  /*01e0*/  SHF.R.S32.HI R5, RZ, 0x4, R2 ;  /* 0x00000004ff057819 */ /* 0x000fe20000011402 */
[----:B------:R-:W-:Y:S01]  /*01f0*/  IMAD.SHL.U32 R77, R77, 0x200, RZ ;  /* 0x000002004d4d7824 */ /* 0x000fe200078e00ff */
[----:B------:R-:W-:-:S02]  /*0200*/  LOP3.LUT R30, R2, 0xfffffdf0, RZ, 0xc0, !PT ;  /* 0xfffffdf0021e7812 */ /* 0x000fc400078ec0ff */
[----:B------:R-:W-:Y:S01]  /*0210*/  LEA.HI R4, R5, R5, RZ, 0x4 ;  /* 0x0000000505047211 */ /* 0x000fe200078f20ff */
[----:B------:R-:W-:Y:S01]  /*0220*/  VIADD R3, R77, UR4 ;  /* 0x000000044d037c36 */ /* 0x000fe20008000000 */
[----:B------:R-:W-:Y:S01]  /*0230*/  LEA.HI R2, R7, R7, RZ, 0x4 ;  /* 0x0000000707027211 */ /* 0x000fe200078f20ff */
[----:B------:R-:W-:Y:S01]  /*0240*/  IMAD.IADD R30, R13, 0x1, -R30 ;  /* 0x000000010d1e7824 */ /* 0x000fe200078e0a1e */
[----:B------:R-:W-:Y:S02]  /*0250*/  LOP3.LUT R4, R4, 0xfffffff0, RZ, 0xc0, !PT ;  /* 0xfffffff004047812 */ /* 0x000fe400078ec0ff */
[----:B------:R-:W-:Y:S01]  /*0260*/  LOP3.LUT R2, R2, 0xfffffff0, RZ, 0xc0, !PT ;  /* 0xfffffff002027812 */ /* 0x000fe200078ec0ff */
[----:B------:R-:W-:Y:S01]  /*0270*/  IMAD R83, R5, 0x20, R30 ;  /* 0x0000002005537824 */ /* 0x000fe200078e021e */
[----:B------:R-:W-:Y:S01]  /*0280*/  ISETP.GT.AND P1, PT, R35, RZ, PT ;  /* 0x000000ff2300720c */ /* 0x000fe20003f24270 */
[----:B------:R-:W-:Y:S01]  /*0290*/  IMAD.IADD R31, R5, 0x1, -R4 ;  /* 0x00000001051f7824 */ /* 0x000fe200078e0a04 */
[----:B------:R-:W-:Y:S01]  /*02a0*/  LOP3.LUT R40, R0, 0xfffffff0, RZ, 0xc0, !PT ;  /* 0xfffffff000287812 */ /* 0x000fe200078ec0ff */
[----:B------:R-:W-:Y:S01]  /*02b0*/  IMAD.IADD R39, R7, 0x1, -R2 ;  /* 0x0000000107277824 */ /* 0x000fe200078e0a02 */
[C---:B------:R-:W-:Y:S01]  /*02c0*/  ISETP.GT.AND P4, PT, R10.reuse, RZ, P1 ;  /* 0x000000ff0a00720c */ /* 0x040fe20000f84270 */
[----:B------:R-:W-:Y:S01]  /*02d0*/  IMAD.U32 R4, RZ, RZ, UR10 ;  /* 0x0000000aff047e24 */ /* 0x000fe2000f8e00ff */
[----:B------:R-:W-:Y:S01]  /*02e0*/  ISETP.GT.AND P0, PT, R31, RZ, PT ;  /* 0x000000ff1f00720c */ /* 0x000fe20003f04270 */
[----:B------:R-:W-:Y:S01]  /*02f0*/  IMAD.IADD R40, R11, 0x1, -R40 ;  /* 0x000000010b287824 */ /* 0x000fe200078e0a28 */
[----:B------:R-:W-:Y:S01]  /*0300*/  ISETP.GT.AND P2, PT, R10, -0x1, P1 ;  /* 0xffffffff0a00780c */ /* 0x000fe20000f44270 */
[----:B------:R-:W-:Y:S01]  /*0310*/  IMAD.U32 R0, RZ, RZ, UR10 ;  /* 0x0000000aff007e24 */ /* 0x000fe2000f8e00ff */
[----:B------:R-:W-:Y:S01]  /*0320*/  ISETP.GT.AND P5, PT, R30, RZ, P0 ;  /* 0x000000ff1e00720c */ /* 0x000fe200007a4270 */
[----:B------:R-:W-:Y:S01]  /*0330*/  IMAD.U32 R2, RZ, RZ, UR10 ;  /* 0x0000000aff027e24 */ /* 0x000fe2000f8e00ff */
[----:B------:R-:W-:Y:S01]  /*0340*/  ISETP.GT.AND P6, PT, R39, RZ, PT ;  /* 0x000000ff2700720c */ /* 0x000fe20003fc4270 */
[----:B------:R-:W-:Y:S01]  /*0350*/  IMAD.SHL.U32 R83, R83, 0x200, RZ ;  /* 0x0000020053537824 */ /* 0x000fe200078e00ff */
[----:B------:R-:W-:Y:S01]  /*0360*/  ISETP.LT.AND P4, PT, R6, 0x100, P4 ;  /* 0x000001000600780c */ /* 0x000fe20002781270 */
[----:B------:R-:W-:Y:S01]  /*0370*/  VIADD R5, R77, UR5 ;  /* 0x000000054d057c36 */ /* 0x000fe20008000000 */
[----:B------:R-:W-:Y:S01]  /*0380*/  ISETP.LT.AND P2, PT, R4, 0x100, P2 ;  /* 0x000001000400780c */ /* 0x000fe20001741270 */
[----:B------:R-:W-:Y:S01]  /*0390*/  VIADD R9, R83, UR4 ;  /* 0x0000000453097c36 */ /* 0x000fe20008000000 */
[----:B------:R-:W-:Y:S01]  /*03a0*/  ISETP.GT.AND P1, PT, R30, -0x1, P0 ;  /* 0xffffffff1e00780c */ /* 0x000fe20000724270 */
[----:B------:R-:W-:Y:S01]  /*03b0*/  IMAD R80, R7, 0x20, R40 ;  /* 0x0000002007507824 */ /* 0x000fe200078e0228 */
[----:B------:R-:W-:Y:S01]  /*03c0*/  ISETP.LT.AND P5, PT, R6, 0x100, P5 ;  /* 0x000001000600780c */ /* 0x000fe20002fa1270 */
[----:B------:R-:W-:Y:S01]  /*03d0*/  VIADD R19, R83, UR5 ;  /* 0x0000000553137c36 */ /* 0x000fe20008000000 */
[C---:B------:R-:W-:Y:S01]  /*03e0*/  ISETP.GT.AND P3, PT, R40.reuse, RZ, P6 ;  /* 0x000000ff2800720c */ /* 0x040fe20003764270 */
[----:B----4-:R-:W-:Y:S01]  /*03f0*/  IMAD.WIDE R6, R9, 0x4, R46 ;  /* 0x0000000409067825 */ /* 0x010fe200078e022e */
[----:B------:R-:W-:-:S02]  /*0400*/  ISETP.GT.AND P0, PT, R40, -0x1, P6 ;  /* 0xffffffff2800780c */ /* 0x000fc40003704270 */
[----:B------:R-:W-:Y:S01]  /*0410*/  ISETP.LT.AND P1, PT, R0, 0x100, P1 ;  /* 0x000001000000780c */ /* 0x000fe20000f21270 */
[----:B------:R-:W-:Y:S01]  /*0420*/  IMAD.MOV.U32 R0, RZ, RZ, RZ ;  /* 0x000000ffff007224 */ /* 0x000fe200078e00ff */
[----:B------:R-:W-:Y:S01]  /*0430*/  ISETP.LT.AND P3, PT, R2, 0x100, P3 ;  /* 0x000001000200780c */ /* 0x000fe20001f61270 */
[----:B------:R-:W-:Y:S01]  /*0440*/  IMAD.WIDE R2, R3, 0x4, R46 ;  /* 0x0000000403027825 */ /* 0x000fe200078e022e */
[----:B------:R-:W-:-:S03]  /*0450*/  ISETP.LT.AND P0, PT, R4, 0x100, P0 ;  /* 0x000001000400780c */ /* 0x000fc60000701270 */
[--C-:B------:R-:W-:Y:S01]  /*0460*/  IMAD.WIDE R4, R5, 0x4, R46.reuse ;  /* 0x0000000405047825 */ /* 0x100fe200078e022e */
[----:B------:R1:W2:Y:S03]  /*0470*/  @P4 LDG.E.EL R0, desc[UR8][R2.64] ;  /* 0x0000000802004981 */ /* 0x0002a6000c2e1900 */
[----:B------:R-:W-:Y:S01]  /*0480*/  IMAD.SHL.U32 R80, R80, 0x200, RZ ;  /* 0x0000020050507824 */ /* 0x000fe200078e00ff */
[----:B------:R-:W3:Y:S01]  /*0490*/  @P2 LDG.E.EL R14, desc[UR8][R4.64] ;  /* 0x00000008040e2981 */ /* 0x000ee2000c2e1900 */
[----:B------:R-:W-:Y:S01]  /*04a0*/  IMAD.WIDE R18, R19, 0x4, R46 ;  /* 0x0000000413127825 */ /* 0x000fe200078e022e */
[----:B------:R-:W-:Y:S02]  /*04b0*/  UIADD3 UR6, UR10, -0x1f00, URZ ;  /* 0xffffe1000a067890 */ /* 0x000fe4000fffe03f */
[----:B------:R-:W4:Y:S01]  /*04c0*/  @P5 LDG.E.EL R12, desc[UR8][R6.64] ;  /* 0x00000008060c5981 */ /* 0x000f22000c2e1900 */
[----:B------:R-:W-:-:S02]  /*04d0*/  VIADD R23, R80, UR4 ;  /* 0x0000000450177c36 */ /* 0x000fc40008000000 */
[----:B------:R-:W-:Y:S01]  /*04e0*/  VIADD R25, R80, UR5 ;  /* 0x0000000550197c36 */ /* 0x000fe20008000000 */
[----:B------:R5:W4:Y:S01]  /*04f0*/  @P1 LDG.E.EL R17, desc[UR8][R18.64] ;  /* 0x0000000812111981 */ /* 0x000b22000c2e1900 */
[----:B------:R-:W-:Y:S01]  /*0500*/  IMAD.MOV.U32 R9, RZ, RZ, RZ ;  /* 0x000000ffff097224 */ /* 0x000fe200078e00ff */
[----:B------:R-:W-:Y:S01]  /*0510*/  CS2R R26, SRZ ;  /* 0x00000000001a7805 */ /* 0x000fe2000001ff00 */
[----:B------:R-:W-:-:S04]  /*0520*/  IMAD.WIDE R22, R23, 0x4, R46 ;  /* 0x0000000417167825 */ /* 0x000fc800078e022e */
[--C-:B------:R-:W-:Y:S01]  /*0530*/  IMAD.WIDE R24, R25, 0x4, R46.reuse ;  /* 0x0000000419187825 */ /* 0x100fe200078e022e */
[----:B------:R-:W4:Y:S03]  /*0540*/  @P3 LDG.E.EL R9, desc[UR8][R22.64] ;  /* 0x0000000816093981 */ /* 0x000f26000c2e1900 */
[----:B-1----:R-:W-:Y:S01]  /*0550*/  VIADD R3, R77, UR6 ;  /* 0x000000064d037c36 */ /* 0x002fe20008000000 */
[----:B------:R-:W4:Y:S01]  /*0560*/  @P0 LDG.E.EL R26, desc[UR8][R24.64] ;  /* 0x00000008181a0981 */ /* 0x000f22000c2e1900 */
[----:B0----5:R-:W-:Y:S01]  /*0570*/  CS2R R18, SRZ ;  /* 0x0000000000127805 */ /* 0x021fe2000001ff00 */
[----:B------:R-:W-:Y:S02]  /*0580*/  VIADD R5, R83, UR6 ;  /* 0x0000000653057c36 */ /* 0x000fe40008000000 */
[----:B------:R-:W-:-:S04]  /*0590*/  IMAD.WIDE R2, R3, 0x4, R46 ;  /* 0x0000000403027825 */ /* 0x000fc800078e022e */
[--C-:B------:R-:W-:Y:S01]  /*05a0*/  IMAD.WIDE R4, R5, 0x4, R46.reuse ;  /* 0x0000000405047825 */ /* 0x100fe200078e022e */
[----:B------:R0:W5:Y:S03]  /*05b0*/  @P2 LDG.E.EL R18, desc[UR8][R2.64] ;  /* 0x0000000802122981 */ /* 0x000166000c2e1900 */
[----:B------:R-:W-:Y:S01]  /*05c0*/  VIADD R7, R80, UR6 ;  /* 0x0000000650077c36 */ /* 0x000fe20008000000 */
[----:B------:R5:W5:Y:S03]  /*05d0*/  @P1 LDG.E.EL R19, desc[UR8][R4.64] ;  /* 0x0000000804131981 */ /* 0x000b66000c2e1900 */
[----:B------:R-:W-:-:S05]  /*05e0*/  IMAD.WIDE R6, R7, 0x4, R46 ;  /* 0x0000000407067825 */ /* 0x000fca00078e022e */
[----:B------:R-:W5:Y:S01]  /*05f0*/  @P0 LDG.E.EL R27, desc[UR8][R6.64] ;  /* 0x00000008061b0981 */ /* 0x000f62000c2e1900 */
[----:B------:R-:W-:-:S06]  /*0600*/  UIADD3 UR7, UR10, -0x100, URZ ;  /* 0xffffff000a077890 */ /* 0x000fcc000fffe03f */
[----:B0-----:R-:W-:-:S04]  /*0610*/  VIADD R3, R77, UR7 ;  /* 0x000000074d037c36 */ /* 0x001fc80008000000 */
[----:B------:R-:W-:Y:S01]  /*0620*/  IMAD.WIDE R2, R3, 0x4, R46 ;  /* 0x0000000403027825 */ /* 0x000fe200078e022e */
[----:B--2---:R-:W-:Y:S02]  /*0630*/  SEL R23, R0, 0xff800000, P4 ;  /* 0xff80000000177807 */ /* 0x004fe40002000000 */
[----:B---3--:R-:W-:Y:S02]  /*0640*/  SEL R14, R14, 0xff800000, P2 ;  /* 0xff8000000e0e7807 */ /* 0x008fe40001000000 */
[----:B----4-:R-:W-:Y:S02]  /*0650*/  SEL R12, R12, 0xff800000, P5 ;  /* 0xff8000000c0c7807 */ /* 0x010fe40002800000 */
[----:B------:R-:W-:Y:S02]  /*0660*/  FSETP.GT.AND P5, PT, R14, R23, PT ;  /* 0x000000170e00720b */ /* 0x000fe40003fa4000 */
[----:B------:R-:W-:-:S04]  /*0670*/  SEL R17, R17, 0xff800000, P1 ;  /* 0xff80000011117807 */ /* 0x000fc80000800000 */
[----:B------:R-:W-:Y:S02]  /*0680*/  FSETP.GT.AND P4, PT, R17, R12, PT ;  /* 0x0000000c1100720b */ /* 0x000fe40003f84000 */
[----:B------:R-:W-:Y:S02]  /*0690*/  SEL R9, R9, 0xff800000, P3 ;  /* 0xff80000009097807 */ /* 0x000fe40001800000 */
[----:B------:R-:W-:Y:S02]  /*06a0*/  FSETP.NAN.AND P3, PT, R14, R14, PT ;  /* 0x0000000e0e00720b */ /* 0x000fe40003f68000 */
[----:B------:R-:W-:Y:S02]  /*06b0*/  SEL R26, R26, 0xff800000, P0 ;  /* 0xff8000001a1a7807 */ /* 0x000fe40000000000 */
[----:B------:R-:W-:Y:S02]  /*06c0*/  @!P5 FSEL R14, R14, R23, P3 ;  /* 0x000000170e0ed208 */ /* 0x000fe40001800000 */
[----:B------:R-:W-:-:S02]  /*06d0*/  FSETP.GT.AND P6, PT, R26, R9, PT ;  /* 0x000000091a00720b */ /* 0x000fc40003fc4000 */
[C---:B------:R-:W-:Y:S02]  /*06e0*/  FSETP.NAN.AND P3, PT, R17.reuse, R17, PT ;  /* 0x000000111100720b */ /* 0x040fe40003f68000 */
[----:B-----5:R-:W-:Y:S02]  /*06f0*/  SEL R5, R18, 0xff800000, P2 ;  /* 0xff80000012057807 */ /* 0x020fe40001000000 */
[----:B------:R-:W-:Y:S02]  /*0700*/  P2R R65, PR, RZ, 0x10 ;  /* 0x00000010ff417803 */ /* 0x000fe40000000000 */
[----:B------:R-:W-:Y:S02]  /*0710*/  @!P4 FSEL R17, R17, R12, P3 ;  /* 0x0000000c1111c208 */ /* 0x000fe40001800000 */
[----:B------:R-:W-:Y:S02]  /*0720*/  FSETP.GEU.AND P4, PT, R14, R5, PT ;  /* 0x000000050e00720b */ /* 0x000fe40003f8e000 */
[----:B------:R-:W-:-:S02]  /*0730*/  SEL R19, R19, 0xff800000, P1 ;  /* 0xff80000013137807 */ /* 0x000fc40000800000 */
[C---:B------:R-:W-:Y:S02]  /*0740*/  FSETP.NAN.AND P2, PT, R26.reuse, R26, PT ;  /* 0x0000001a1a00720b */ /* 0x040fe40003f48000 */
[----:B------:R-:W-:Y:S02]  /*0750*/  FSETP.GEU.AND P3, PT, R17, R19, PT ;  /* 0x000000131100720b */ /* 0x000fe40003f6e000 */
[----:B------:R-:W-:Y:S02]  /*0760*/  @!P6 FSEL R26, R26, R9, P2 ;  /* 0x000000091a1ae208 */ /* 0x000fe40001000000 */
[----:B------:R-:W-:Y:S02]  /*0770*/  SEL R27, R27, 0xff800000, P0 ;  /* 0xff8000001b1b7807 */ /* 0x000fe40000000000 */
[----:B------:R-:W-:Y:S02]  /*0780*/  FSETP.NAN.AND P0, PT, R5, R5, PT ;  /* 0x000000050500720b */ /* 0x000fe40003f08000 */
[----:B------:R-:W-:-:S02]  /*0790*/  FSETP.GEU.AND P1, PT, R26, R27, PT ;  /* 0x0000001b1a00720b */ /* 0x000fc40003f2e000 */
[----:B------:R-:W-:Y:S02]  /*07a0*/  @P4 FSEL R5, R5, R14, P0 ;  /* 0x0000000e05054208 */ /* 0x000fe40000000000 */
[----:B------:R-:W-:-:S04]  /*07b0*/  FSETP.NAN.AND P0, PT, R19, R19, PT ;  /* 0x000000131300720b */ /* 0x000fc80003f08000 */
[----:B------:R-:W-:Y:S02]  /*07c0*/  @P3 FSEL R19, R19, R17, P0 ;  /* 0x0000001113133208 */ /* 0x000fe40000000000 */
[----:B------:R-:W-:-:S04]  /*07d0*/  FSETP.NAN.AND P0, PT, R27, R27, PT ;  /* 0x0000001b1b00720b */ /* 0x000fc80003f08000 */
[----:B------:R-:W-:Y:S02]  /*07e0*/  @P1 FSEL R27, R27, R26, P0 ;  /* 0x0000001a1b1b1208 */ /* 0x000fe40000000000 */
[----:B------:R-:W-:Y:S01]  /*07f0*/  ISETP.GT.AND P0, PT, R10, RZ, PT ;  /* 0x000000ff0a00720c */ /* 0x000fe20003f04270 */
[----:B------:R-:W-:-:S03]  /*0800*/  IMAD.U32 R0, RZ, RZ, UR10 ;  /* 0x0000000aff007e24 */ /* 0x000fc6000f8e00ff */
[----:B------:R-:W-:Y:S02]  /*0810*/  ISETP.GT.AND P0, PT, R35, -0x1, P0 ;  /* 0xffffffff2300780c */ /* 0x000fe40000704270 */
[----:B------:R-:W-:Y:S02]  /*0820*/  P2R R56, PR, RZ, 0x2 ;  /* 0x00000002ff387803 */ /* 0x000fe40000000000 */
[----:B------:R-:W-:Y:S01]  /*0830*/  ISETP.LT.AND P1, PT, R0, 0x100, P0 ;  /* 0x000001000000780c */ /* 0x000fe20000721270 */
[----:B------:R-:W-:-:S12]  /*0840*/  IMAD.MOV.U32 R0, RZ, RZ, RZ ;  /* 0x000000ffff007224 */ /* 0x000fd800078e00ff */
[----:B------:R-:W2:Y:S01]  /*0850*/  @P1 LDG.E.EL R0, desc[UR8][R2.64] ;  /* 0x0000000802001981 */ /* 0x000ea2000c2e1900 */
[----:B------:R-:W-:Y:S01]  /*0860*/  IMAD.U32 R4, RZ, RZ, UR10 ;  /* 0x0000000aff047e24 */ /* 0x000fe2000f8e00ff */
[----:B------:R-:W-:Y:S01]  /*0870*/  P2R R58, PR, RZ, 0x10 ;  /* 0x00000010ff3a7803 */ /* 0x000fe20000000000 */
[----:B------:R-:W-:Y:S01]  /*0880*/  IMAD.MOV.U32 R34, RZ, RZ, RZ ;  /* 0x000000ffff227224 */ /* 0x000fe200078e00ff */
[----:B--2---:R-:W-:-:S04]  /*0890*/  SEL R0, R0, 0xff800000, P1 ;  /* 0xff80000000007807 */ /* 0x004fc80000800000 */
[-C--:B------:R-:W-:Y:S02]  /*08a0*/  FSETP.GEU.AND P2, PT, R5, R0.reuse, PT ;  /* 0x000000000500720b */ /* 0x080fe40003f4e000 */
[----:B------:R-:W-:-:S11]  /*08b0*/  FSETP.NAN.AND P0, PT, R0, R0, PT ;  /* 0x000000000000720b */ /* 0x000fd60003f08000 */
[----:B------:R-:W-:Y:S02]  /*08c0*/  @P2 FSEL R0, R0, R5, P0 ;  /* 0x0000000500002208 */ /* 0x000fe40000000000 */
[----:B------:R-:W-:-:S04]  /*08d0*/  ISETP.GT.AND P0, PT, R30, RZ, PT ;  /* 0x000000ff1e00720c */ /* 0x000fc80003f04270 */
[----:B------:R-:W-:-:S04]  /*08e0*/  ISETP.GT.AND P0, PT, R31, -0x1, P0 ;  /* 0xffffffff1f00780c */ /* 0x000fc80000704270 */
[----:B------:R-:W-:Y:S01]  /*08f0*/  ISETP.LT.AND P4, PT, R4, 0x100, P0 ;  /* 0x000001000400780c */ /* 0x000fe20000781270 */
[----:B------:R-:W-:-:S04]  /*0900*/  VIADD R5, R83, UR7 ;  /* 0x0000000753057c36 */ /* 0x000fc80008000000 */
[----:B------:R-:W-:-:S08]  /*0910*/  IMAD.WIDE R2, R5, 0x4, R46 ;  /* 0x0000000405027825 */ /* 0x000fd000078e022e */
[----:B------:R0:W2:Y:S01]  /*0920*/  @P4 LDG.E.EL R34, desc[UR8][R2.64] ;  /* 0x0000000802224981 */ /* 0x0000a2000c2e1900 */
[----:B------:R-:W-:-:S04]  /*0930*/  LEA.HI R4, R16, R8, RZ, 0x4 ;  /* 0x0000000810047211 */ /* 0x000fc800078f20ff */
[----:B------:R-:W-:Y:S02]  /*0940*/  SHF.R.S32.HI R76, RZ, 0x4, R4 ;  /* 0x00000004ff4c7819 */ /* 0x000fe40000011404 */
[----:B------:R-:W-:Y:S02]  /*0950*/  P2R R14, PR, RZ, 0x2 ;  /* 0x00000002ff0e7803 */ /* 0x000fe40000000000 */
[----:B------:R-:W-:Y:S02]  /*0960*/  LOP3.LUT R29, R4, 0xfffffcf0, RZ, 0xc0, !PT ;  /* 0xfffffcf0041d7812 */ /* 0x000fe400078ec0ff */
[----:B------:R-:W-:-:S04]  /*0970*/  LEA.HI R4, R76, R76, RZ, 0x4 ;  /* 0x0000004c4c047211 */ /* 0x000fc800078f20ff */
[----:B------:R-:W-:Y:S01]  /*0980*/  LOP3.LUT R5, R4, 0xffffffd0, RZ, 0xc0, !PT ;  /* 0xffffffd004057812 */ /* 0x000fe200078ec0ff */
[----:B------:R-:W-:-:S04]  /*0990*/  IMAD.IADD R29, R8, 0x1, -R29 ;  /* 0x00000001081d7824 */ /* 0x000fc800078e0a1d */
[----:B------:R-:W-:Y:S01]  /*09a0*/  IMAD.IADD R12, R76, 0x1, -R5 ;  /* 0x000000014c0c7824 */ /* 0x000fe200078e0a05 */
[----:B------:R-:W-:Y:S01]  /*09b0*/  P2R R43, PR, RZ, 0x4 ;  /* 0x00000004ff2b7803 */ /* 0x000fe20000000000 */
[----:B0-----:R-:W-:Y:S02]  /*09c0*/  IMAD.U32 R2, RZ, RZ, UR10 ;  /* 0x0000000aff027e24 */ /* 0x001fe4000f8e00ff */
[----:B------:R-:W-:-:S04]  /*09d0*/  IMAD.SHL.U32 R7, R29, 0x200, RZ ;  /* 0x000002001d077824 */ /* 0x000fc800078e00ff */
[----:B------:R-:W-:-:S04]  /*09e0*/  IMAD R76, R76, 0x4000, R7 ;  /* 0x000040004c4c7824 */ /* 0x000fc800078e0207 */
[----:B------:R-:W-:Y:S02]  /*09f0*/  VIADD R3, R76, UR4 ;  /* 0x000000044c037c36 */ /* 0x000fe40008000000 */
[----:B------:R-:W-:Y:S01]  /*0a00*/  IMAD.MOV.U32 R4, RZ, RZ, RZ ;  /* 0x000000ffff047224 */ /* 0x000fe200078e00ff */
[----:B--2---:R-:W-:-:S04]  /*0a10*/  SEL R34, R34, 0xff800000, P4 ;  /* 0xff80000022227807 */ /* 0x004fc80002000000 */
[-C--:B------:R-:W-:Y:S02]  /*0a20*/  FSETP.GEU.AND P1, PT, R19, R34.reuse, PT ;  /* 0x000000221300720b */ /* 0x080fe40003f2e000 */
[----:B------:R-:W-:-:S11]  /*0a30*/  FSETP.NAN.AND P0, PT, R34, R34, PT ;  /* 0x000000222200720b */ /* 0x000fd60003f08000 */
[----:B------:R-:W-:Y:S02]  /*0a40*/  @P1 FSEL R34, R34, R19, P0 ;  /* 0x0000001322221208 */ /* 0x000fe40000000000 */
[----:B------:R-:W-:-:S04]  /*0a50*/  ISETP.GT.AND P0, PT, R12, RZ, PT ;  /* 0x000000ff0c00720c */ /* 0x000fc80003f04270 */
[----:B------:R-:W-:-:S04]  /*0a60*/  ISETP.GT.AND P2, PT, R29, RZ, P0 ;  /* 0x000000ff1d00720c */ /* 0x000fc80000744270 */
[----:B------:R-:W-:Y:S01]  /*0a70*/  ISETP.LT.AND P2, PT, R2, 0x100, P2 ;  /* 0x000001000200780c */ /* 0x000fe20001741270 */
[----:B------:R-:W-:-:S12]  /*0a80*/  IMAD.WIDE R2, R3, 0x4, R46 ;  /* 0x0000000403027825 */ /* 0x000fd800078e022e */
[----:B------:R-:W2:Y:S01]  /*0a90*/  @P2 LDG.E.EL R4, desc[UR8][R2.64] ;  /* 0x0000000802042981 */ /* 0x000ea2000c2e1900 */
[----:B------:R-:W-:Y:S01]  /*0aa0*/  ISETP.GT.AND P0, PT, R29, -0x1, P0 ;  /* 0xffffffff1d00780c */ /* 0x000fe20000704270 */
[----:B------:R-:W-:Y:S02]  /*0ab0*/  VIADD R5, R76, UR5 ;  /* 0x000000054c057c36 */ /* 0x000fe40008000000 */
[----:B------:R-:W-:Y:S01]  /*0ac0*/  IMAD.MOV.U32 R6, RZ, RZ, RZ ;  /* 0x000000ffff067224 */ /* 0x000fe200078e00ff */
[----:B--2---:R-:W-:Y:S01]  /*0ad0*/  SEL R9, R4, 0xff800000, P2 ;  /* 0xff80000004097807 */ /* 0x004fe20001000000 */
[----:B------:R-:W-:-:S05]  /*0ae0*/  IMAD.U32 R4, RZ, RZ, UR10 ;  /* 0x0000000aff047e24 */ /* 0x000fca000f8e00ff */
[----:B------:R-:W-:Y:S01]  /*0af0*/  ISETP.LT.AND P0, PT, R4, 0x100, P0 ;  /* 0x000001000400780c */ /* 0x000fe20000701270 */
[----:B------:R-:W-:-:S12]  /*0b00*/  IMAD.WIDE R4, R5, 0x4, R46 ;  /* 0x0000000405047825 */ /* 0x000fd800078e022e */
[----:B------:R-:W2:Y:S01]  /*0b10*/  @P0 LDG.E.EL R6, desc[UR8][R4.64] ;  /* 0x0000000804060981 */ /* 0x000ea2000c2e1900 */
[----:B------:R-:W-:Y:S01]  /*0b20*/  P2R R55, PR, RZ, 0x2 ;  /* 0x00000002ff377803 */ /* 0x000fe20000000000 */
[----:B------:R-:W-:-:S04]  /*0b30*/  VIADD R3, R76, UR6 ;  /* 0x000000064c037c36 */ /* 0x000fc80008000000 */
[----:B------:R-:W-:Y:S01]  /*0b40*/  IMAD.WIDE R2, R3, 0x4, R46 ;  /* 0x0000000403027825 */ /* 0x000fe200078e022e */
[----:B--2---:R-:W-:-:S04]  /*0b50*/  SEL R6, R6, 0xff800000, P0 ;  /* 0xff80000006067807 */ /* 0x004fc80000000000 */
[C---:B------:R-:W-:Y:S02]  /*0b60*/  FSETP.GT.AND P1, PT, R6.reuse, R9, PT ;  /* 0x000000090600720b */ /* 0x040fe40003f24000 */
[----:B------:R-:W-:-:S11]  /*0b70*/  FSETP.NAN.AND P2, PT, R6, R6, PT ;  /* 0x000000060600720b */ /* 0x000fd60003f48000 */
[----:B------:R-:W-:Y:S01]  /*0b80*/  @!P1 FSEL R6, R6, R9, P2 ;  /* 0x0000000906069208 */ /* 0x000fe20001000000 */
[----:B------:R-:W-:-:S06]  /*0b90*/  IMAD.MOV.U32 R9, RZ, RZ, RZ ;  /* 0x000000ffff097224 */ /* 0x000fcc00078e00ff */
[----:B------:R-:W2:Y:S01]  /*0ba0*/  @P0 LDG.E.EL R9, desc[UR8][R2.64] ;  /* 0x0000000802090981 */ /* 0x000ea2000c2e1900 */
[----:B------:R-:W-:Y:S01]  /*0bb0*/  P2R R57, PR, RZ, 0x8 ;  /* 0x00000008ff397803 */ /* 0x000fe20000000000 */
[----:B------:R-:W-:Y:S01]  /*0bc0*/  VIADD R5, R80, UR7 ;  /* 0x0000000750057c36 */ /* 0x000fe20008000000 */
[----:B------:R-:W-:-:S03]  /*0bd0*/  CS2R R32, SRZ ;  /* 0x0000000000207805 */ /* 0x000fc6000001ff00 */
[----:B------:R-:W-:Y:S01]  /*0be0*/  IMAD.WIDE R4, R5, 0x4, R46 ;  /* 0x0000000405047825 */ /* 0x000fe200078e022e */
[----:B--2---:R-:W-:Y:S02]  /*0bf0*/  SEL R17, R9, 0xff800000, P0 ;  /* 0xff80000009117807 */ /* 0x004fe40000000000 */
[----:B------:R-:W-:Y:S01]  /*0c00*/  ISETP.GT.AND P0, PT, R40, RZ, PT ;  /* 0x000000ff2800720c */ /* 0x000fe20003f04270 */
[----:B------:R-:W-:-:S03]  /*0c10*/  IMAD.U32 R9, RZ, RZ, UR10 ;  /* 0x0000000aff097e24 */ /* 0x000fc6000f8e00ff */
[----:B------:R-:W-:-:S04]  /*0c20*/  ISETP.GT.AND P0, PT, R39, -0x1, P0 ;  /* 0xffffffff2700780c */ /* 0x000fc80000704270 */
[----:B------:R-:W-:-:S13]  /*0c30*/  ISETP.LT.AND P3, PT, R9, 0x100, P0 ;  /* 0x000001000900780c */ /* 0x000fda0000761270 */
[----:B------:R0:W2:Y:S01]  /*0c40*/  @P3 LDG.E.EL R33, desc[UR8][R4.64] ;  /* 0x0000000804213981 */ /* 0x0000a2000c2e1900 */
[----:B------:R-:W-:Y:S02]  /*0c50*/  P2R R67, PR, RZ, 0x2 ;  /* 0x00000002ff437803 */ /* 0x000fe40000000000 */
[----:B------:R-:W-:-:S04]  /*0c60*/  LOP3.LUT R9, R8, 0x200, RZ, 0xfc, !PT ;  /* 0x0000020008097812 */ /* 0x000fc800078efcff */
[----:B------:R-:W-:-:S04]  /*0c70*/  LEA.HI R2, R16, R9, RZ, 0x4 ;  /* 0x0000000910027211 */ /* 0x000fc800078f20ff */
[----:B------:R-:W-:-:S04]  /*0c80*/  SHF.R.S32.HI R2, RZ, 0x4, R2 ;  /* 0x00000004ff027819 */ /* 0x000fc80000011402 */
[----:B------:R-:W-:-:S04]  /*0c90*/  LEA.HI R3, R2, R2, RZ, 0x4 ;  /* 0x0000000202037211 */ /* 0x000fc800078f20ff */
[----:B------:R-:W-:-:S05]  /*0ca0*/  LOP3.LUT R3, R3, 0xfffffff0, RZ, 0xc0, !PT ;  /* 0xfffffff003037812 */ /* 0x000fca00078ec0ff */
[C---:B------:R-:W-:Y:S02]  /*0cb0*/  IMAD.IADD R38, R2.reuse, 0x1, -R3 ;  /* 0x0000000102267824 */ /* 0x040fe400078e0a03 */
[----:B------:R-:W-:Y:S02]  /*0cc0*/  IMAD.U32 R3, RZ, RZ, UR10 ;  /* 0x0000000aff037e24 */ /* 0x000fe4000f8e00ff */
[----:B------:R-:W-:Y:S02]  /*0cd0*/  IMAD R73, R2, 0x4000, R7 ;  /* 0x0000400002497824 */ /* 0x000fe400078e0207 */
[----:B0-----:R-:W-:Y:S01]  /*0ce0*/  IMAD.MOV.U32 R4, RZ, RZ, RZ ;  /* 0x000000ffff047224 */ /* 0x001fe200078e00ff */
[----:B--2---:R-:W-:-:S04]  /*0cf0*/  SEL R33, R33, 0xff800000, P3 ;  /* 0xff80000021217807 */ /* 0x004fc80001800000 */
[-C--:B------:R-:W-:Y:S02]  /*0d00*/  FSETP.GEU.AND P1, PT, R27, R33.reuse, PT ;  /* 0x000000211b00720b */ /* 0x080fe40003f2e000 */
[----:B------:R-:W-:Y:S02]  /*0d10*/  FSETP.NAN.AND P0, PT, R33, R33, PT ;  /* 0x000000212100720b */ /* 0x000fe40003f08000 */
[----:B------:R-:W-:-:S09]  /*0d20*/  P2R R23, PR, RZ, 0x2 ;  /* 0x00000002ff177803 */ /* 0x000fd20000000000 */
[----:B------:R-:W-:Y:S02]  /*0d30*/  @P1 FSEL R33, R33, R27, P0 ;  /* 0x0000001b21211208 */ /* 0x000fe40000000000 */
[-C--:B------:R-:W-:Y:S02]  /*0d40*/  FSETP.GEU.AND P1, PT, R6, R17.reuse, PT ;  /* 0x000000110600720b */ /* 0x080fe40003f2e000 */
[----:B------:R-:W-:-:S11]  /*0d50*/  FSETP.NAN.AND P0, PT, R17, R17, PT ;  /* 0x000000111100720b */ /* 0x000fd60003f08000 */
[----:B------:R-:W-:Y:S02]  /*0d60*/  @P1 FSEL R17, R17, R6, P0 ;  /* 0x0000000611111208 */ /* 0x000fe40000000000 */
[----:B------:R-:W-:-:S04]  /*0d70*/  ISETP.GT.AND P0, PT, R38, RZ, PT ;  /* 0x000000ff2600720c */ /* 0x000fc80003f04270 */
[----:B------:R-:W-:-:S04]  /*0d80*/  ISETP.GT.AND P2, PT, R29, RZ, P0 ;  /* 0x000000ff1d00720c */ /* 0x000fc80000744270 */
[----:B------:R-:W-:Y:S01]  /*0d90*/  ISETP.LT.AND P2, PT, R3, 0x100, P2 ;  /* 0x000001000300780c */ /* 0x000fe20001741270 */
[----:B------:R-:W-:-:S04]  /*0da0*/  VIADD R3, R73, UR4 ;  /* 0x0000000449037c36 */ /* 0x000fc80008000000 */
[----:B------:R-:W-:-:S08]  /*0db0*/  IMAD.WIDE R2, R3, 0x4, R46 ;  /* 0x0000000403027825 */ /* 0x000fd000078e022e */
[----:B------:R0:W2:Y:S01]  /*0dc0*/  @P2 LDG.E.EL R4, desc[UR8][R2.64] ;  /* 0x0000000802042981 */ /* 0x0000a2000c2e1900 */
[----:B------:R-:W-:Y:S01]  /*0dd0*/  ISETP.GT.AND P0, PT, R29, -0x1, P0 ;  /* 0xffffffff1d00780c */ /* 0x000fe20000704270 */
[C---:B------:R-:W-:Y:S02]  /*0de0*/  VIADD R5, R73.reuse, UR5 ;  /* 0x0000000549057c36 */ /* 0x040fe40008000000 */
[----:B------:R-:W-:Y:S02]  /*0df0*/  IMAD.MOV.U32 R6, RZ, RZ, RZ ;  /* 0x000000ffff067224 */ /* 0x000fe400078e00ff */
[----:B------:R-:W-:Y:S02]  /*0e00*/  IMAD.MOV.U32 R18, RZ, RZ, RZ ;  /* 0x000000ffff127224 */ /* 0x000fe400078e00ff */
[----:B0-----:R-:W-:-:S04]  /*0e10*/  VIADD R3, R73, UR6 ;  /* 0x0000000649037c36 */ /* 0x001fc80008000000 */
[----:B------:R-:W-:Y:S01]  /*0e20*/  IMAD.WIDE R2, R3, 0x4, R46 ;  /* 0x0000000403027825 */ /* 0x000fe200078e022e */
[----:B--2---:R-:W-:-:S03]  /*0e30*/  SEL R19, R4, 0xff800000, P2 ;  /* 0xff80000004137807 */ /* 0x004fc60001000000 */
[----:B------:R-:W-:-:S05]  /*0e40*/  IMAD.U32 R4, RZ, RZ, UR10 ;  /* 0x0000000aff047e24 */ /* 0x000fca000f8e00ff */
[----:B------:R-:W-:Y:S01]  /*0e50*/  ISETP.LT.AND P0, PT, R4, 0x100, P0 ;  /* 0x000001000400780c */ /* 0x000fe20000701270 */
[----:B------:R-:W-:-:S12]  /*0e60*/  IMAD.WIDE R4, R5, 0x4, R46 ;  /* 0x0000000405047825 */ /* 0x000fd800078e022e */
[----:B------:R0:W2:Y:S04]  /*0e70*/  @P0 LDG.E.EL R6, desc[UR8][R4.64] ;  /* 0x0000000804060981 */ /* 0x0000a8000c2e1900 */
[----:B------:R-:W3:Y:S01]  /*0e80*/  @P0 LDG.E.EL R18, desc[UR8][R2.64] ;  /* 0x0000000802120981 */ /* 0x000ee2000c2e1900 */
[----:B------:R-:W-:Y:S01]  /*0e90*/  P2R R59, PR, RZ, 0x2 ;  /* 0x00000002ff3b7803 */ /* 0x000fe20000000000 */
[----:B------:R-:W-:Y:S02]  /*0ea0*/  IMAD.MOV.U32 R28, RZ, RZ, RZ ;  /* 0x000000ffff1c7224 */ /* 0x000fe400078e00ff */
[----:B0-----:R-:W-:-:S04]  /*0eb0*/  VIADD R5, R76, UR7 ;  /* 0x000000074c057c36 */ /* 0x001fc80008000000 */
[----:B------:R-:W-:Y:S01]  /*0ec0*/  IMAD.WIDE R4, R5, 0x4, R46 ;  /* 0x0000000405047825 */ /* 0x000fe200078e022e */
[----:B--2---:R-:W-:-:S04]  /*0ed0*/  SEL R6, R6, 0xff800000, P0 ;  /* 0xff80000006067807 */ /* 0x004fc80000000000 */
[C---:B------:R-:W-:Y:S02]  /*0ee0*/  FSETP.GT.AND P1, PT, R6.reuse, R19, PT ;  /* 0x000000130600720b */ /* 0x040fe40003f24000 */
[----:B------:R-:W-:Y:S02]  /*0ef0*/  FSETP.NAN.AND P2, PT, R6, R6, PT ;  /* 0x000000060600720b */ /* 0x000fe40003f48000 */
[----:B---3--:R-:W-:Y:S02]  /*0f00*/  SEL R25, R18, 0xff800000, P0 ;  /* 0xff80000012197807 */ /* 0x008fe40000000000 */
[----:B------:R-:W-:Y:S01]  /*0f10*/  ISETP.GT.AND P0, PT, R29, RZ, PT ;  /* 0x000000ff1d00720c */ /* 0x000fe20003f04270 */
[----:B------:R-:W-:-:S06]  /*0f20*/  IMAD.U32 R18, RZ, RZ, UR10 ;  /* 0x0000000aff127e24 */ /* 0x000fcc000f8e00ff */
[----:B------:R-:W-:Y:S02]  /*0f30*/  @!P1 FSEL R6, R6, R19, P2 ;  /* 0x0000001306069208 */ /* 0x000fe40001000000 */
[----:B------:R-:W-:-:S04]  /*0f40*/  ISETP.GT.AND P2, PT, R12, -0x1, P0 ;  /* 0xffffffff0c00780c */ /* 0x000fc80000744270 */
[----:B------:R-:W-:-:S13]  /*0f50*/  ISETP.LT.AND P2, PT, R18, 0x100, P2 ;  /* 0x000001001200780c */ /* 0x000fda0001741270 */
[----:B------:R0:W2:Y:S01]  /*0f60*/  @P2 LDG.E.EL R28, desc[UR8][R4.64] ;  /* 0x00000008041c2981 */ /* 0x0000a2000c2e1900 */
[----:B------:R-:W-:Y:S02]  /*0f70*/  P2R R63, PR, RZ, 0x2 ;  /* 0x00000002ff3f7803 */ /* 0x000fe40000000000 */
[----:B------:R-:W-:Y:S02]  /*0f80*/  P2R R66, PR, RZ, 0x20 ;  /* 0x00000020ff427803 */ /* 0x000fe40000000000 */
[----:B------:R-:W-:Y:S01]  /*0f90*/  P2R R64, PR, RZ, 0x40 ;  /* 0x00000040ff407803 */ /* 0x000fe20000000000 */
        /* <DEDUP_REMOVED lines=9> */
[----:B------:R-:W-:-:S04]  /*1030*/  LOP3.LUT R6, R8, 0x280, RZ, 0xfc, !PT ;  /* 0x0000028008067812 */ /* 0x000fc800078efcff */
[----:B------:R-:W-:-:S04]  /*1040*/  LEA.HI R2, R16, R6, RZ, 0x4 ;  /* 0x0000000610027211 */ /* 0x000fc800078f20ff */
[----:B------:R-:W-:-:S04]  /*1050*/  SHF.R.S32.HI R2, RZ, 0x4, R2 ;  /* 0x00000004ff027819 */ /* 0x000fc80000011402 */
[----:B------:R-:W-:-:S04]  /*1060*/  LEA.HI R3, R2, R2, RZ, 0x4 ;  /* 0x0000000202037211 */ /* 0x000fc800078f20ff */
[----:B------:R-:W-:-:S05]  /*1070*/  LOP3.LUT R3, R3, 0xfffffff0, RZ, 0xc0, !PT ;  /* 0xfffffff003037812 */ /* 0x000fca00078ec0ff */
[----:B------:R-:W-:Y:S02]  /*1080*/  IMAD.IADD R48, R2, 0x1, -R3 ;  /* 0x0000000102307824 */ /* 0x000fe400078e0a03 */
[----:B------:R-:W-:-:S03]  /*1090*/  IMAD.U32 R3, RZ, RZ, UR10 ;  /* 0x0000000aff037e24 */ /* 0x000fc6000f8e00ff */
[----:B------:R-:W-:-:S04]  /*10a0*/  ISETP.GT.AND P5, PT, R48, RZ, PT ;  /* 0x000000ff3000720c */ /* 0x000fc80003fa4270 */
[----:B------:R-:W-:Y:S01]  /*10b0*/  ISETP.GT.AND P6, PT, R29, RZ, P5 ;  /* 0x000000ff1d00720c */ /* 0x000fe20002fc4270 */
[----:B------:R-:W-:-:S03]  /*10c0*/  IMAD R70, R2, 0x4000, R7 ;  /* 0x0000400002467824 */ /* 0x000fc600078e0207 */
[----:B------:R-:W-:Y:S01]  /*10d0*/  ISETP.LT.AND P6, PT, R3, 0x100, P6 ;  /* 0x000001000300780c */ /* 0x000fe200037c1270 */
[----:B------:R-:W-:-:S04]  /*10e0*/  VIADD R3, R70, UR4 ;  /* 0x0000000446037c36 */ /* 0x000fc80008000000 */
[----:B------:R-:W-:-:S08]  /*10f0*/  IMAD.WIDE R2, R3, 0x4, R46 ;  /* 0x0000000403027825 */ /* 0x000fd000078e022e */
[----:B------:R-:W2:Y:S01]  /*1100*/  @P6 LDG.E.EL R4, desc[UR8][R2.64] ;  /* 0x0000000802046981 */ /* 0x000ea2000c2e1900 */
[----:B------:R-:W-:Y:S01]  /*1110*/  ISETP.GT.AND P5, PT, R29, -0x1, P5 ;  /* 0xffffffff1d00780c */ /* 0x000fe20002fa4270 */
[----:B------:R-:W-:-:S04]  /*1120*/  VIADD R19, R70, UR5 ;  /* 0x0000000546137c36 */ /* 0x000fc80008000000 */
[----:B------:R-:W-:Y:S01]  /*1130*/  IMAD.WIDE R18, R19, 0x4, R46 ;  /* 0x0000000413127825 */ /* 0x000fe200078e022e */
[----:B--2---:R-:W-:-:S03]  /*1140*/  SEL R5, R4, 0xff800000, P6 ;  /* 0xff80000004057807 */ /* 0x004fc60003000000 */
[----:B------:R-:W-:-:S05]  /*1150*/  IMAD.U32 R4, RZ, RZ, UR10 ;  /* 0x0000000aff047e24 */ /* 0x000fca000f8e00ff */
[----:B------:R-:W-:Y:S01]  /*1160*/  ISETP.LT.AND P5, PT, R4, 0x100, P5 ;  /* 0x000001000400780c */ /* 0x000fe20002fa1270 */
[----:B------:R-:W-:-:S12]  /*1170*/  IMAD.MOV.U32 R4, RZ, RZ, RZ ;  /* 0x000000ffff047224 */ /* 0x000fd800078e00ff */
[----:B------:R-:W2:Y:S01]  /*1180*/  @P5 LDG.E.EL R4, desc[UR8][R18.64] ;  /* 0x0000000812045981 */ /* 0x000ea2000c2e1900 */
[----:B------:R-:W-:Y:S01]  /*1190*/  P2R R54, PR, RZ, 0x2 ;  /* 0x00000002ff367803 */ /* 0x000fe20000000000 */
[----:B------:R-:W-:Y:S01]  /*11a0*/  IMAD.MOV.U32 R2, RZ, RZ, RZ ;  /* 0x000000ffff027224 */ /* 0x000fe200078e00ff */
[----:B--2---:R-:W-:-:S04]  /*11b0*/  SEL R22, R4, 0xff800000, P5 ;  /* 0xff80000004167807 */ /* 0x004fc80002800000 */
[C---:B------:R-:W-:Y:S02]  /*11c0*/  FSETP.GT.AND P1, PT, R22.reuse, R5, PT ;  /* 0x000000051600720b */ /* 0x040fe40003f24000 */
[----:B------:R-:W-:-:S11]  /*11d0*/  FSETP.NAN.AND P6, PT, R22, R22, PT ;  /* 0x000000161600720b */ /* 0x000fd60003fc8000 */
[----:B------:R-:W-:Y:S01]  /*11e0*/  @!P1 FSEL R22, R22, R5, P6 ;  /* 0x0000000516169208 */ /* 0x000fe20003000000 */
[----:B------:R-:W-:-:S04]  /*11f0*/  VIADD R5, R70, UR6 ;  /* 0x0000000646057c36 */ /* 0x000fc80008000000 */
[----:B------:R-:W-:-:S05]  /*1200*/  IMAD.WIDE R4, R5, 0x4, R46 ;  /* 0x0000000405047825 */ /* 0x000fca00078e022e */
[----:B------:R-:W2:Y:S01]  /*1210*/  @P5 LDG.E.EL R2, desc[UR8][R4.64] ;  /* 0x0000000804025981 */ /* 0x000ea2000c2e1900 */
[----:B------:R-:W-:Y:S01]  /*1220*/  P2R R62, PR, RZ, 0x2 ;  /* 0x00000002ff3e7803 */ /* 0x000fe20000000000 */
[----:B------:R-:W-:Y:S01]  /*1230*/  VIADD R3, R73, UR7 ;  /* 0x0000000749037c36 */ /* 0x000fe20008000000 */
[----:B--2---:R-:W-:Y:S01]  /*1240*/  SEL R36, R2, 0xff800000, P5 ;  /* 0xff80000002247807 */ /* 0x004fe20002800000 */
[----:B------:R-:W-:Y:S01]  /*1250*/  IMAD.U32 R2, RZ, RZ, UR10 ;  /* 0x0000000aff027e24 */ /* 0x000fe2000f8e00ff */
[----:B------:R-:W-:-:S04]  /*1260*/  ISETP.GT.AND P5, PT, R38, -0x1, P0 ;  /* 0xffffffff2600780c */ /* 0x000fc800007a4270 */
[----:B------:R-:W-:Y:S01]  /*1270*/  ISETP.LT.AND P1, PT, R2, 0x100, P5 ;  /* 0x000001000200780c */ /* 0x000fe20002f21270 */
[----:B------:R-:W-:-:S12]  /*1280*/  IMAD.WIDE R2, R3, 0x4, R46 ;  /* 0x0000000403027825 */ /* 0x000fd800078e022e */
[----:B------:R0:W2:Y:S01]  /*1290*/  @P1 LDG.E.EL R32, desc[UR8][R2.64] ;  /* 0x0000000802201981 */ /* 0x0000a2000c2e1900 */
[----:B------:R-:W-:Y:S02]  /*12a0*/  P2R R17, PR, RZ, 0x2 ;  /* 0x00000002ff117803 */ /* 0x000fe40000000000 */
[----:B------:R-:W-:-:S04]  /*12b0*/  LOP3.LUT R5, R8, 0x300, RZ, 0xfc, !PT ;  /* 0x0000030008057812 */ /* 0x000fc800078efcff */
[----:B------:R-:W-:-:S04]  /*12c0*/  LEA.HI R4, R16, R5, RZ, 0x4 ;  /* 0x0000000510047211 */ /* 0x000fc800078f20ff */
[----:B------:R-:W-:-:S04]  /*12d0*/  SHF.R.S32.HI R4, RZ, 0x4, R4 ;  /* 0x00000004ff047819 */ /* 0x000fc80000011404 */
[----:B0-----:R-:W-:-:S04]  /*12e0*/  LEA.HI R2, R4, R4, RZ, 0x4 ;  /* 0x0000000404027211 */ /* 0x001fc800078f20ff */
[----:B------:R-:W-:-:S05]  /*12f0*/  LOP3.LUT R3, R2, 0xfffffff0, RZ, 0xc0, !PT ;  /* 0xfffffff002037812 */ /* 0x000fca00078ec0ff */
[C---:B------:R-:W-:Y:S02]  /*1300*/  IMAD.IADD R90, R4.reuse, 0x1, -R3 ;  /* 0x00000001045a7824 */ /* 0x040fe400078e0a03 */
[----:B------:R-:W-:Y:S02]  /*1310*/  IMAD.U32 R2, RZ, RZ, UR10 ;  /* 0x0000000aff027e24 */ /* 0x000fe4000f8e00ff */
[----:B------:R-:W-:Y:S01]  /*1320*/  IMAD R19, R4, 0x4000, R7 ;  /* 0x0000400004137824 */ /* 0x000fe200078e0207 */
        /* <DEDUP_REMOVED lines=11> */
[----:B------:R-:W-:Y:S02]  /*13e0*/  VIADD R25, R19, UR4 ;  /* 0x0000000413197c36 */ /* 0x000fe40008000000 */
[----:B------:R-:W-:Y:S02]  /*13f0*/  IMAD.MOV.U32 R2, RZ, RZ, RZ ;  /* 0x000000ffff027224 */ /* 0x000fe400078e00ff */
[----:B------:R-:W-:-:S08]  /*1400*/  IMAD.WIDE R24, R25, 0x4, R46 ;  /* 0x0000000419187825 */ /* 0x000fd000078e022e */
        /* <DEDUP_REMOVED lines=9> */
[----:B------:R-:W-:-:S04]  /*14a0*/  VIADD R27, R19, UR6 ;  /* 0x00000006131b7c36 */ /* 0x000fc80008000000 */
[----:B------:R-:W-:Y:S01]  /*14b0*/  IMAD.WIDE R26, R27, 0x4, R46 ;  /* 0x000000041b1a7825 */ /* 0x000fe200078e022e */
[----:B------:R-:W-:Y:S02]  /*14c0*/  P2R R53, PR, RZ, 0x2 ;  /* 0x00000002ff357803 */ /* 0x000fe40000000000 */
[----:B--2---:R-:W-:Y:S01]  /*14d0*/  SEL R37, R4, 0xff800000, P5 ;  /* 0xff80000004257807 */ /* 0x004fe20002800000 */
[----:B------:R-:W-:-:S06]  /*14e0*/  IMAD.MOV.U32 R4, RZ, RZ, RZ ;  /* 0x000000ffff047224 */ /* 0x000fcc00078e00ff */
[----:B------:R-:W2:Y:S01]  /*14f0*/  @P5 LDG.E.EL R4, desc[UR8][R26.64] ;  /* 0x000000081a045981 */ /* 0x000ea2000c2e1900 */
[C---:B------:R-:W-:Y:S02]  /*1500*/  FSETP.GT.AND P1, PT, R37.reuse, R18, PT ;  /* 0x000000122500720b */ /* 0x040fe40003f24000 */
[----:B------:R-:W-:Y:S02]  /*1510*/  FSETP.NAN.AND P6, PT, R37, R37, PT ;  /* 0x000000252500720b */ /* 0x000fe40003fc8000 */
[----:B------:R-:W-:-:S09]  /*1520*/  P2R R61, PR, RZ, 0x2 ;  /* 0x00000002ff3d7803 */ /* 0x000fd20000000000 */
[----:B------:R-:W-:Y:S01]  /*1530*/  @!P1 FSEL R37, R37, R18, P6 ;  /* 0x0000001225259208 */ /* 0x000fe20003000000 */
[----:B------:R-:W-:Y:S02]  /*1540*/  IMAD.U32 R18, RZ, RZ, UR10 ;  /* 0x0000000aff127e24 */ /* 0x000fe4000f8e00ff */
[----:B------:R-:W-:Y:S02]  /*1550*/  VIADD R25, R70, UR7 ;  /* 0x0000000746197c36 */ /* 0x000fe40008000000 */
[----:B------:R-:W-:Y:S02]  /*1560*/  IMAD.MOV.U32 R3, RZ, RZ, RZ ;  /* 0x000000ffff037224 */ /* 0x000fe400078e00ff */
[----:B------:R-:W-:Y:S01]  /*1570*/  IMAD.WIDE R24, R25, 0x4, R46 ;  /* 0x0000000419187825 */ /* 0x000fe200078e022e */
[----:B--2---:R-:W-:Y:S02]  /*1580*/  SEL R4, R4, 0xff800000, P5 ;  /* 0xff80000004047807 */ /* 0x004fe40002800000 */
[----:B------:R-:W-:-:S04]  /*1590*/  ISETP.GT.AND P5, PT, R48, -0x1, P0 ;  /* 0xffffffff3000780c */ /* 0x000fc800007a4270 */
[----:B------:R-:W-:-:S13]  /*15a0*/  ISETP.LT.AND P1, PT, R18, 0x100, P5 ;  /* 0x000001001200780c */ /* 0x000fda0002f21270 */
        /* <DEDUP_REMOVED lines=8> */
[----:B------:R-:W-:Y:S02]  /*1630*/  IMAD R18, R18, 0x4000, R7 ;  /* 0x0000400012127824 */ /* 0x000fe400078e0207 */
[----:B------:R-:W-:Y:S02]  /*1640*/  IMAD.U32 R7, RZ, RZ, UR10 ;  /* 0x0000000aff077e24 */ /* 0x000fe4000f8e00ff */
[----:B------:R-:W-:-:S04]  /*1650*/  VIADD R27, R18, UR4 ;  /* 0x00000004121b7c36 */ /* 0x000fc80008000000 */
[----:B------:R-:W-:Y:S01]  /*1660*/  IMAD.WIDE R26, R27, 0x4, R46 ;  /* 0x000000041b1a7825 */ /* 0x000fe200078e022e */
        /* <DEDUP_REMOVED lines=11> */
[----:B------:R-:W-:-:S12]  /*1720*/  IMAD.MOV.U32 R7, RZ, RZ, RZ ;  /* 0x000000ffff077224 */ /* 0x000fd800078e00ff */
        /* <DEDUP_REMOVED lines=16> */
[----:B------:R-:W-:-:S11]  /*1830*/  FSETP.NAN.AND P6, PT, R36, R36, PT ;  /* 0x000000242400720b */ /* 0x000fd60003fc8000 */
[----:B------:R-:W-:Y:S01]  /*1840*/  @!P1 FSEL R36, R36, R37, P6 ;  /* 0x0000002524249208 */ /* 0x000fe20003000000 */
[----:B------:R-:W-:Y:S02]  /*1850*/  VIADD R25, R19, UR7 ;  /* 0x0000000713197c36 */ /* 0x000fe40008000000 */
[----:B------:R-:W-:Y:S02]  /*1860*/  IMAD.MOV.U32 R71, RZ, RZ, RZ ;  /* 0x000000ffff477224 */ /* 0x000fe400078e00ff */
[----:B------:R-:W-:Y:S01]  /*1870*/  IMAD.WIDE R24, R25, 0x4, R46 ;  /* 0x0000000419187825 */ /* 0x000fe200078e022e */
[----:B--2---:R-:W-:-:S03]  /*1880*/  SEL R37, R7, 0xff800000, P5 ;  /* 0xff80000007257807 */ /* 0x004fc60002800000 */
[----:B------:R-:W-:Y:S01]  /*1890*/  IMAD.U32 R7, RZ, RZ, UR10 ;  /* 0x0000000aff077e24 */ /* 0x000fe2000f8e00ff */
[----:B------:R-:W-:-:S04]  /*18a0*/  ISETP.GT.AND P5, PT, R90, -0x1, P0 ;  /* 0xffffffff5a00780c */ /* 0x000fc800007a4270 */
[----:B------:R-:W-:-:S13]  /*18b0*/  ISETP.LT.AND P6, PT, R7, 0x100, P5 ;  /* 0x000001000700780c */ /* 0x000fda0002fc1270 */
[----:B------:R0:W2:Y:S01]  /*18c0*/  @P6 LDG.E.EL R71, desc[UR8][R24.64] ;  /* 0x0000000818476981 */ /* 0x0000a2000c2e1900 */
[----:B------:R-:W-:Y:S02]  /*18d0*/  P2R R69, PR, RZ, 0x40 ;  /* 0x00000040ff457803 */ /* 0x000fe40000000000 */
[----:B------:R-:W-:Y:S01]  /*18e0*/  ISETP.GT.AND P0, PT, R88, -0x1, P0 ;  /* 0xffffffff5800780c */ /* 0x000fe20000704270 */
[----:B0-----:R-:W-:-:S04]  /*18f0*/  VIADD R25, R18, UR7 ;  /* 0x0000000712197c36 */ /* 0x001fc80008000000 */
[----:B------:R-:W-:Y:S01]  /*1900*/  IMAD.WIDE R24, R25, 0x4, R46 ;  /* 0x0000000419187825 */ /* 0x000fe200078e022e */
[----:B--2---:R-:W-:-:S04]  /*1910*/  SEL R71, R71, 0xff800000, P6 ;  /* 0xff80000047477807 */ /* 0x004fc80003000000 */
[-C--:B------:R-:W-:Y:S02]  /*1920*/  FSETP.GEU.AND P6, PT, R4, R71.reuse, PT ;  /* 0x000000470400720b */ /* 0x080fe40003fce000 */
[----:B------:R-:W-:Y:S02]  /*1930*/  FSETP.NAN.AND P5, PT, R71, R71, PT ;  /* 0x000000474700720b */ /* 0x000fe40003fa8000 */
[----:B------:R-:W-:-:S09]  /*1940*/  P2R R7, PR, RZ, 0x40 ;  /* 0x00000040ff077803 */ /* 0x000fd20000000000 */
[----:B------:R-:W-:Y:S02]  /*1950*/  @P6 FSEL R71, R71, R4, P5 ;  /* 0x0000000447476208 */ /* 0x000fe40002800000 */
[-C--:B------:R-:W-:Y:S01]  /*1960*/  FSETP.GEU.AND P6, PT, R36, R37.reuse, PT ;  /* 0x000000252400720b */ /* 0x080fe20003fce000 */
[----:B------:R-:W-:Y:S01]  /*1970*/  IMAD.U32 R4, RZ, RZ, UR10 ;  /* 0x0000000aff047e24 */ /* 0x000fe2000f8e00ff */
[----:B------:R-:W-:Y:S02]  /*1980*/  FSETP.NAN.AND P5, PT, R37, R37, PT ;  /* 0x000000252500720b */ /* 0x000fe40003fa8000 */
[----:B------:R-:W-:-:S09]  /*1990*/  P2R R45, PR, RZ, 0x40 ;  /* 0x00000040ff2d7803 */ /* 0x000fd20000000000 */
[----:B------:R-:W-:Y:S02]  /*19a0*/  @P6 FSEL R37, R37, R36, P5 ;  /* 0x0000002425256208 */ /* 0x000fe40002800000 */
[----:B------:R-:W-:Y:S01]  /*19b0*/  ISETP.LT.AND P6, PT, R4, 0x100, P0 ;  /* 0x000001000400780c */ /* 0x000fe200007c1270 */
[----:B------:R-:W-:-:S12]  /*19c0*/  IMAD.MOV.U32 R4, RZ, RZ, RZ ;  /* 0x000000ffff047224 */ /* 0x000fd800078e00ff */
[----:B------:R0:W2:Y:S01]  /*19d0*/  @P6 LDG.E.EL R4, desc[UR8][R24.64] ;  /* 0x0000000818046981 */ /* 0x0000a2000c2e1900 */
[----:B------:R-:W-:Y:S01]  /*19e0*/  UISETP.GE.AND UP0, UPT, UR10, 0x100, UPT ;  /* 0x000001000a00788c */ /* 0x000fe2000bf06270 */
[----:B------:R-:W-:Y:S02]  /*19f0*/  LOP3.LUT R12, R12, R29, RZ, 0xfc, !PT ;  /* 0x0000001d0c0c7212 */ /* 0x000fe400078efcff */
[----:B------:R-:W-:Y:S02]  /*1a00*/  P2R R60, PR, RZ, 0x2 ;  /* 0x00000002ff3c7803 */ /* 0x000fe40000000000 */
[----:B------:R-:W-:Y:S01]  /*1a10*/  ISETP.NE.AND P1, PT, R14, RZ, PT ;  /* 0x000000ff0e00720c */ /* 0x000fe20003f25270 */
[----:B------:R-:W-:-:S04]  /*1a20*/  VIADD R27, R76, UR10 ;  /* 0x0000000a4c1b7c36 */ /* 0x000fc80008000000 */
[----:B------:R-:W-:Y:S01]  /*1a30*/  IMAD.WIDE R26, R27, 0x4, R46 ;  /* 0x000000041b1a7825 */ /* 0x000fe200078e022e */
[----:B------:R-:W-:-:S03]  /*1a40*/  UIADD3 UR4, UR10, 0x100, URZ ;  /* 0x000001000a047890 */ /* 0x000fc6000fffe03f */
[----:B------:R-:W-:-:S03]  /*1a50*/  IMAD.MOV.U32 R41, RZ, RZ, RZ ;  /* 0x000000ffff297224 */ /* 0x000fc600078e00ff */
[----:B0-----:R-:W-:-:S04]  /*1a60*/  VIADD R25, R76, UR4 ;  /* 0x000000044c197c36 */ /* 0x001fc80008000000 */
[----:B------:R-:W-:Y:S01]  /*1a70*/  IMAD.WIDE R24, R25, 0x4, R46 ;  /* 0x0000000419187825 */ /* 0x000fe200078e022e */
[----:B--2---:R-:W-:-:S04]  /*1a80*/  SEL R4, R4, 0xff800000, P6 ;  /* 0xff80000004047807 */ /* 0x004fc80003000000 */
[-C--:B------:R-:W-:Y:S02]  /*1a90*/  FSETP.GEU.AND P5, PT, R37, R4.reuse, PT ;  /* 0x000000042500720b */ /* 0x080fe40003fae000 */
[----:B------:R-:W-:Y:S02]  /*1aa0*/  FSETP.NAN.AND P0, PT, R4, R4, PT ;  /* 0x000000040400720b */ /* 0x000fe40003f08000 */
[----:B------:R-:W-:-:S09]  /*1ab0*/  P2R R14, PR, RZ, 0x20 ;  /* 0x00000020ff0e7803 */ /* 0x000fd20000000000 */
[----:B------:R-:W-:Y:S02]  /*1ac0*/  @P5 FSEL R4, R4, R37, P0 ;  /* 0x0000002504045208 */ /* 0x000fe40000000000 */
[----:B------:R-:W-:-:S04]  /*1ad0*/  PLOP3.LUT P0, PT, PT, PT, UP0, 0x40, 0x0 ;  /* 0x000000000000781c */ /* 0x000fc80003f0e808 */
[----:B------:R-:W-:Y:S01]  /*1ae0*/  ISETP.GT.AND P5, PT, R12, -0x1, P0 ;  /* 0xffffffff0c00780c */ /* 0x000fe200007a4270 */
[----:B------:R-:W-:-:S12]  /*1af0*/  IMAD.MOV.U32 R12, RZ, RZ, RZ ;  /* 0x000000ffff0c7224 */ /* 0x000fd800078e00ff */
[----:B------:R0:W2:Y:S04]  /*1b00*/  @P5 LDG.E.EL R12, desc[UR8][R26.64] ;  /* 0x000000081a0c5981 */ /* 0x0000a8000c2e1900 */
[----:B------:R-:W3:Y:S01]  /*1b10*/  @P5 LDG.E.EL R41, desc[UR8][R24.64] ;  /* 0x0000000818295981 */ /* 0x000ee2000c2e1900 */
[----:B------:R-:W-:Y:S02]  /*1b20*/  P2R R86, PR, RZ, 0x40 ;  /* 0x00000040ff567803 */ /* 0x000fe40000000000 */
[----:B------:R-:W-:Y:S02]  /*1b30*/  P2R R37, PR, RZ, 0x20 ;  /* 0x00000020ff257803 */ /* 0x000fe40000000000 */
[----:B------:R-:W-:Y:S01]  /*1b40*/  LOP3.LUT R10, R35, R10, RZ, 0xfc, !PT ;  /* 0x0000000a230a7212 */ /* 0x000fe200078efcff */
[----:B0-----:R-:W-:-:S04]  /*1b50*/  VIADD R27, R77, UR10 ;  /* 0x0000000a4d1b7c36 */ /* 0x001fc80008000000 */
[----:B------:R-:W-:Y:S01]  /*1b60*/  IMAD.WIDE R26, R27, 0x4, R46 ;  /* 0x000000041b1a7825 */ /* 0x000fe200078e022e */
[----:B--2---:R-:W-:-:S04]  /*1b70*/  SEL R42, R12, 0xff800000, P5 ;  /* 0xff8000000c2a7807 */ /* 0x004fc80002800000 */
[-C--:B------:R-:W-:Y:S02]  /*1b80*/  FSETP.GEU.AND P6, PT, R28, R42.reuse, PT ;  /* 0x0000002a1c00720b */ /* 0x080fe40003fce000 */
[----:B------:R-:W-:Y:S02]  /*1b90*/  FSETP.NAN.AND P0, PT, R42, R42, PT ;  /* 0x0000002a2a00720b */ /* 0x000fe40003f08000 */
[----:B---3--:R-:W-:-:S09]  /*1ba0*/  SEL R41, R41, 0xff800000, P5 ;  /* 0xff80000029297807 */ /* 0x008fd20002800000 */
[----:B------:R-:W-:-:S04]  /*1bb0*/  @P6 FSEL R42, R42, R28, P0 ;  /* 0x0000001c2a2a6208 */ /* 0x000fc80000000000 */
[-C--:B------:R-:W-:Y:S02]  /*1bc0*/  FSETP.GEU.AND P5, PT, R42, R41.reuse, PT ;  /* 0x000000292a00720b */ /* 0x080fe40003fae000 */
[----:B------:R-:W-:-:S11]  /*1bd0*/  FSETP.NAN.AND P0, PT, R41, R41, PT ;  /* 0x000000292900720b */ /* 0x000fd60003f08000 */
[----:B------:R-:W-:Y:S02]  /*1be0*/  @P5 FSEL R41, R41, R42, P0 ;  /* 0x0000002a29295208 */ /* 0x000fe40000000000 */
[----:B------:R-:W-:-:S04]  /*1bf0*/  PLOP3.LUT P0, PT, PT, PT, UP0, 0x40, 0x0 ;  /* 0x000000000000781c */ /* 0x000fc80003f0e808 */
[----:B------:R-:W-:Y:S01]  /*1c00*/  ISETP.GT.AND P0, PT, R10, -0x1, P0 ;  /* 0xffffffff0a00780c */ /* 0x000fe20000704270 */
[----:B------:R-:W-:-:S12]  /*1c10*/  IMAD.MOV.U32 R10, RZ, RZ, RZ ;  /* 0x000000ffff0a7224 */ /* 0x000fd800078e00ff */
[----:B------:R0:W2:Y:S01]  /*1c20*/  @P0 LDG.E.EL R10, desc[UR8][R26.64] ;  /* 0x000000081a0a0981 */ /* 0x0000a2000c2e1900 */
[----:B------:R-:W-:Y:S01]  /*1c30*/  P2R R12, PR, RZ, 0x40 ;  /* 0x00000040ff0c7803 */ /* 0x000fe20000000000 */
[----:B------:R-:W-:Y:S01]  /*1c40*/  UIADD3 UR5, UR10, 0x1f00, URZ ;  /* 0x00001f000a057890 */ /* 0x000fe2000fffe03f */
[----:B------:R-:W-:Y:S01]  /*1c50*/  P2R R36, PR, RZ, 0x20 ;  /* 0x00000020ff247803 */ /* 0x000fe20000000000 */
[----:B------:R-:W-:Y:S01]  /*1c60*/  VIADD R25, R77, UR4 ;  /* 0x000000044d197c36 */ /* 0x000fe20008000000 */
[----:B------:R-:W-:-:S03]  /*1c70*/  CS2R R74, SRZ ;  /* 0x00000000004a7805 */ /* 0x000fc6000001ff00 */
[----:B------:R-:W-:-:S04]  /*1c80*/  IMAD.WIDE R24, R25, 0x4, R46 ;  /* 0x0000000419187825 */ /* 0x000fc800078e022e */
[----:B0-----:R-:W-:-:S04]  /*1c90*/  VIADD R27, R76, UR5 ;  /* 0x000000054c1b7c36 */ /* 0x001fc80008000000 */
[----:B------:R-:W-:-:S05]  /*1ca0*/  IMAD.WIDE R26, R27, 0x4, R46 ;  /* 0x000000041b1a7825 */ /* 0x000fca00078e022e */
[----:B------:R-:W3:Y:S01]  /*1cb0*/  @P2 LDG.E.EL R74, desc[UR8][R26.64] ;  /* 0x000000081a4a2981 */ /* 0x000ee2000c2e1900 */
[----:B------:R-:W-:Y:S01]  /*1cc0*/  IMAD.MOV.U32 R78, RZ, RZ, RZ ;  /* 0x000000ffff4e7224 */ /* 0x000fe200078e00ff */
[----:B--2---:R-:W-:-:S04]  /*1cd0*/  SEL R51, R10, 0xff800000, P0 ;  /* 0xff8000000a337807 */ /* 0x004fc80000000000 */
[-C--:B------:R-:W-:Y:S02]  /*1ce0*/  FSETP.GEU.AND P6, PT, R0, R51.reuse, PT ;  /* 0x000000330000720b */ /* 0x080fe40003fce000 */
[----:B------:R-:W-:-:S11]  /*1cf0*/  FSETP.NAN.AND P5, PT, R51, R51, PT ;  /* 0x000000333300720b */ /* 0x000fd60003fa8000 */
[----:B------:R-:W-:Y:S01]  /*1d00*/  @P6 FSEL R51, R51, R0, P5 ;  /* 0x0000000033336208 */ /* 0x000fe20002800000 */
[----:B------:R-:W-:-:S06]  /*1d10*/  IMAD.MOV.U32 R0, RZ, RZ, RZ ;  /* 0x000000ffff007224 */ /* 0x000fcc00078e00ff */
[----:B------:R0:W2:Y:S02]  /*1d20*/  @P0 LDG.E.EL R0, desc[UR8][R24.64] ;  /* 0x0000000818000981 */ /* 0x0000a4000c2e1900 */
[----:B0-----:R-:W-:-:S04]  /*1d30*/  VIADD R25, R77, UR5 ;  /* 0x000000054d197c36 */ /* 0x001fc80008000000 */
[----:B------:R-:W-:-:S05]  /*1d40*/  IMAD.WIDE R24, R25, 0x4, R46 ;  /* 0x0000000419187825 */ /* 0x000fca00078e022e */
[----:B------:R0:W4:Y:S01]  /*1d50*/  @P1 LDG.E.EL R78, desc[UR8][R24.64] ;  /* 0x00000008184e1981 */ /* 0x000122000c2e1900 */
[----:B------:R-:W-:Y:S02]  /*1d60*/  P2R R10, PR, RZ, 0x40 ;  /* 0x00000040ff0a7803 */ /* 0x000fe40000000000 */
[----:B---3--:R-:W-:Y:S02]  /*1d70*/  SEL R74, R74, 0xff800000, P2 ;  /* 0xff8000004a4a7807 */ /* 0x008fe40001000000 */
[----:B------:R-:W-:Y:S01]  /*1d80*/  LOP3.LUT R30, R31, R30, RZ, 0xfc, !PT ;  /* 0x0000001e1f1e7212 */ /* 0x000fe200078efcff */
[----:B------:R-:W-:Y:S02]  /*1d90*/  VIADD R31, R83, UR10 ;  /* 0x0000000a531f7c36 */ /* 0x000fe40008000000 */
[----:B0-----:R-:W-:Y:S01]  /*1da0*/  IMAD.MOV.U32 R24, RZ, RZ, RZ ;  /* 0x000000ffff187224 */ /* 0x001fe200078e00ff */
[----:B--2---:R-:W-:Y:S02]  /*1db0*/  SEL R42, R0, 0xff800000, P0 ;  /* 0xff800000002a7807 */ /* 0x004fe40000000000 */
[----:B------:R-:W-:-:S02]  /*1dc0*/  P2R R0, PR, RZ, 0x1 ;  /* 0x00000001ff007803 */ /* 0x000fc40000000000 */
[----:B------:R-:W-:Y:S02]  /*1dd0*/  FSETP.GEU.AND P6, PT, R51, R42, PT ;  /* 0x0000002a3300720b */ /* 0x000fe40003fce000 */
[----:B------:R-:W-:Y:S02]  /*1de0*/  FSETP.GEU.AND P0, PT, R41, R74, PT ;  /* 0x0000004a2900720b */ /* 0x000fe40003f0e000 */
[----:B------:R-:W-:Y:S02]  /*1df0*/  FSETP.NAN.AND P5, PT, R42, R42, PT ;  /* 0x0000002a2a00720b */ /* 0x000fe40003fa8000 */
[----:B------:R-:W-:-:S07]  /*1e00*/  P2R R28, PR, RZ, 0x1 ;  /* 0x00000001ff1c7803 */ /* 0x000fce0000000000 */
[----:B------:R-:W-:Y:S02]  /*1e10*/  @P6 FSEL R42, R42, R51, P5 ;  /* 0x000000332a2a6208 */ /* 0x000fe40002800000 */
[----:B----4-:R-:W-:Y:S02]  /*1e20*/  SEL R78, R78, 0xff800000, P1 ;  /* 0xff8000004e4e7807 */ /* 0x010fe40000800000 */
[----:B------:R-:W-:-:S04]  /*1e30*/  FSETP.NAN.AND P1, PT, R74, R74, PT ;  /* 0x0000004a4a00720b */ /* 0x000fc80003f28000 */
[----:B------:R-:W-:Y:S02]  /*1e40*/  @P0 FSEL R74, R74, R41, P1 ;  /* 0x000000294a4a0208 */ /* 0x000fe40000800000 */
[-C--:B------:R-:W-:Y:S02]  /*1e50*/  FSETP.GEU.AND P0, PT, R42, R78.reuse, PT ;  /* 0x0000004e2a00720b */ /* 0x080fe40003f0e000 */
[----:B------:R-:W-:-:S11]  /*1e60*/  FSETP.NAN.AND P1, PT, R78, R78, PT ;  /* 0x0000004e4e00720b */ /* 0x000fd60003f28000 */
[----:B------:R-:W-:Y:S02]  /*1e70*/  @P0 FSEL R78, R78, R42, P1 ;  /* 0x0000002a4e4e0208 */ /* 0x000fe40000800000 */
[----:B------:R-:W-:-:S04]  /*1e80*/  PLOP3.LUT P1, PT, PT, PT, UP0, 0x40, 0x0 ;  /* 0x000000000000781c */ /* 0x000fc80003f2e808 */
[----:B------:R-:W-:Y:S01]  /*1e90*/  ISETP.GT.AND P1, PT, R30, -0x1, P1 ;  /* 0xffffffff1e00780c */ /* 0x000fe20000f24270 */
[----:B------:R-:W-:-:S12]  /*1ea0*/  IMAD.WIDE R30, R31, 0x4, R46 ;  /* 0x000000041f1e7825 */ /* 0x000fd800078e022e */
[----:B------:R-:W2:Y:S01]  /*1eb0*/  @P1 LDG.E.EL R24, desc[UR8][R30.64] ;  /* 0x000000081e181981 */ /* 0x000ea2000c2e1900 */
[----:B------:R-:W-:Y:S02]  /*1ec0*/  VIADD R25, R83, UR4 ;  /* 0x0000000453197c36 */ /* 0x000fe40008000000 */
[----:B------:R-:W-:Y:S01]  /*1ed0*/  IMAD.MOV.U32 R50, RZ, RZ, RZ ;  /* 0x000000ffff327224 */ /* 0x000fe200078e00ff */
[----:B------:R-:W-:Y:S02]  /*1ee0*/  P2R R27, PR, RZ, 0x1 ;  /* 0x00000001ff1b7803 */ /* 0x000fe40000000000 */
[----:B--2---:R-:W-:Y:S01]  /*1ef0*/  SEL R41, R24, 0xff800000, P1 ;  /* 0xff80000018297807 */ /* 0x004fe20000800000 */
[----:B------:R-:W-:-:S05]  /*1f00*/  IMAD.WIDE R24, R25, 0x4, R46 ;  /* 0x0000000419187825 */ /* 0x000fca00078e022e */
[----:B------:R-:W2:Y:S01]  /*1f10*/  @P1 LDG.E.EL R50, desc[UR8][R24.64] ;  /* 0x0000000818321981 */ /* 0x000ea2000c2e1900 */
[-C--:B------:R-:W-:Y:S02]  /*1f20*/  FSETP.GEU.AND P0, PT, R34, R41.reuse, PT ;  /* 0x000000292200720b */ /* 0x080fe40003f0e000 */
[----:B------:R-:W-:Y:S02]  /*1f30*/  FSETP.NAN.AND P2, PT, R41, R41, PT ;  /* 0x000000292900720b */ /* 0x000fe40003f48000 */
[----:B------:R-:W-:-:S09]  /*1f40*/  P2R R42, PR, RZ, 0x1 ;  /* 0x00000001ff2a7803 */ /* 0x000fd20000000000 */
[----:B------:R-:W-:Y:S02]  /*1f50*/  @P0 FSEL R41, R41, R34, P2 ;  /* 0x0000002229290208 */ /* 0x000fe40001000000 */
[----:B------:R-:W-:Y:S01]  /*1f60*/  LOP3.LUT R39, R39, R40, RZ, 0xfc, !PT ;  /* 0x0000002827277212 */ /* 0x000fe200078efcff */
[----:B------:R-:W-:Y:S02]  /*1f70*/  VIADD R31, R80, UR10 ;  /* 0x0000000a501f7c36 */ /* 0x000fe40008000000 */
[----:B------:R-:W-:Y:S02]  /*1f80*/  IMAD.MOV.U32 R26, RZ, RZ, RZ ;  /* 0x000000ffff1a7224 */ /* 0x000fe400078e00ff */
[----:B------:R-:W-:Y:S01]  /*1f90*/  IMAD.WIDE R30, R31, 0x4, R46 ;  /* 0x000000041f1e7825 */ /* 0x000fe200078e022e */
[----:B--2---:R-:W-:-:S04]  /*1fa0*/  SEL R50, R50, 0xff800000, P1 ;  /* 0xff80000032327807 */ /* 0x004fc80000800000 */
[-C--:B------:R-:W-:Y:S02]  /*1fb0*/  FSETP.GEU.AND P0, PT, R41, R50.reuse, PT ;  /* 0x000000322900720b */ /* 0x080fe40003f0e000 */
[----:B------:R-:W-:-:S11]  /*1fc0*/  FSETP.NAN.AND P2, PT, R50, R50, PT ;  /* 0x000000323200720b */ /* 0x000fd60003f48000 */
[----:B------:R-:W-:Y:S02]  /*1fd0*/  @P0 FSEL R50, R50, R41, P2 ;  /* 0x0000002932320208 */ /* 0x000fe40001000000 */
[----:B------:R-:W-:-:S04]  /*1fe0*/  PLOP3.LUT P2, PT, PT, PT, UP0, 0x40, 0x0 ;  /* 0x000000000000781c */ /* 0x000fc80003f4e808 */
[----:B------:R-:W-:-:S13]  /*1ff0*/  ISETP.GT.AND P2, PT, R39, -0x1, P2 ;  /* 0xffffffff2700780c */ /* 0x000fda0001744270 */
[----:B------:R0:W2:Y:S01]  /*2000*/  @P2 LDG.E.EL R26, desc[UR8][R30.64] ;  /* 0x000000081e1a2981 */ /* 0x0000a2000c2e1900 */
[----:B------:R-:W-:Y:S01]  /*2010*/  P2R R34, PR, RZ, 0x1 ;  /* 0x00000001ff227803 */ /* 0x000fe20000000000 */
[----:B------:R-:W-:-:S04]  /*2020*/  VIADD R25, R80, UR4 ;  /* 0x0000000450197c36 */ /* 0x000fc80008000000 */
[----:B------:R-:W-:Y:S01]  /*2030*/  IMAD.WIDE R24, R25, 0x4, R46 ;  /* 0x0000000419187825 */ /* 0x000fe200078e022e */
[----:B------:R-:W-:-:S03]  /*2040*/  CS2R R84, SRZ ;  /* 0x0000000000547805 */ /* 0x000fc6000001ff00 */
[----:B0-----:R-:W-:-:S04]  /*2050*/  VIADD R31, R83, UR5 ;  /* 0x00000005531f7c36 */ /* 0x001fc80008000000 */
[----:B------:R-:W-:-:S05]  /*2060*/  IMAD.WIDE R30, R31, 0x4, R46 ;  /* 0x000000041f1e7825 */ /* 0x000fca00078e022e */
[----:B------:R-:W3:Y:S01]  /*2070*/  @P4 LDG.E.EL R85, desc[UR8][R30.64] ;  /* 0x000000081e554981 */ /* 0x000ee2000c2e1900 */
[----:B------:R-:W-:Y:S01]  /*2080*/  VIADD R51, R80, UR5 ;  /* 0x0000000550337c36 */ /* 0x000fe20008000000 */
[----:B--2---:R-:W-:-:S04]  /*2090*/  SEL R26, R26, 0xff800000, P2 ;  /* 0xff8000001a1a7807 */ /* 0x004fc80001000000 */
[-C--:B------:R-:W-:Y:S02]  /*20a0*/  FSETP.GEU.AND P0, PT, R33, R26.reuse, PT ;  /* 0x0000001a2100720b */ /* 0x080fe40003f0e000 */
[----:B------:R-:W-:-:S11]  /*20b0*/  FSETP.NAN.AND P5, PT, R26, R26, PT ;  /* 0x0000001a1a00720b */ /* 0x000fd60003fa8000 */
[----:B------:R-:W-:Y:S01]  /*20c0*/  @P0 FSEL R26, R26, R33, P5 ;  /* 0x000000211a1a0208 */ /* 0x000fe20002800000 */
[----:B------:R-:W-:-:S06]  /*20d0*/  IMAD.MOV.U32 R33, RZ, RZ, RZ ;  /* 0x000000ffff217224 */ /* 0x000fcc00078e00ff */
[----:B------:R0:W2:Y:S02]  /*20e0*/  @P2 LDG.E.EL R33, desc[UR8][R24.64] ;  /* 0x0000000818212981 */ /* 0x0000a4000c2e1900 */
[----:B0-----:R-:W-:-:S05]  /*20f0*/  IMAD.WIDE R24, R51, 0x4, R46 ;  /* 0x0000000433187825 */ /* 0x001fca00078e022e */
[----:B------:R0:W4:Y:S01]  /*2100*/  @P3 LDG.E.EL R84, desc[UR8][R24.64] ;  /* 0x0000000818543981 */ /* 0x000122000c2e1900 */
[----:B------:R-:W-:Y:S02]  /*2110*/  P2R R41, PR, RZ, 0x1 ;  /* 0x00000001ff297803 */ /* 0x000fe40000000000 */
[----:B---3--:R-:W-:Y:S02]  /*2120*/  SEL R85, R85, 0xff800000, P4 ;  /* 0xff80000055557807 */ /* 0x008fe40002000000 */
[----:B------:R-:W-:Y:S01]  /*2130*/  LOP3.LUT R38, R38, R29, RZ, 0xfc, !PT ;  /* 0x0000001d26267212 */ /* 0x000fe200078efcff */
[----:B0-----:R-:W-:Y:S02]  /*2140*/  IMAD.MOV.U32 R24, RZ, RZ, RZ ;  /* 0x000000ffff187224 */ /* 0x001fe400078e00ff */
[----:B------:R-:W-:Y:S02]  /*2150*/  VIADD R31, R73, UR4 ;  /* 0x00000004491f7c36 */ /* 0x000fe40008000000 */
[----:B------:R-:W-:-:S02]  /*2160*/  IMAD.MOV.U32 R92, RZ, RZ, RZ ;  /* 0x000000ffff5c7224 */ /* 0x000fc400078e00ff */
[----:B------:R-:W-:Y:S01]  /*2170*/  IMAD.WIDE R30, R31, 0x4, R46 ;  /* 0x000000041f1e7825 */ /* 0x000fe200078e022e */
[----:B--2---:R-:W-:-:S04]  /*2180*/  SEL R39, R33, 0xff800000, P2 ;  /* 0xff80000021277807 */ /* 0x004fc80001000000 */
[-C--:B------:R-:W-:Y:S02]  /*2190*/  FSETP.GEU.AND P0, PT, R26, R39.reuse, PT ;  /* 0x000000271a00720b */ /* 0x080fe40003f0e000 */
[----:B------:R-:W-:Y:S02]  /*21a0*/  FSETP.NAN.AND P5, PT, R39, R39, PT ;  /* 0x000000272700720b */ /* 0x000fe40003fa8000 */
[----:B------:R-:W-:-:S09]  /*21b0*/  P2R R33, PR, RZ, 0x1 ;  /* 0x00000001ff217803 */ /* 0x000fd20000000000 */
[----:B------:R-:W-:Y:S02]  /*21c0*/  @P0 FSEL R39, R39, R26, P5 ;  /* 0x0000001a27270208 */ /* 0x000fe40002800000 */
[-C--:B------:R-:W-:Y:S02]  /*21d0*/  FSETP.GEU.AND P0, PT, R50, R85.reuse, PT ;  /* 0x000000553200720b */ /* 0x080fe40003f0e000 */
[----:B----4-:R-:W-:Y:S02]  /*21e0*/  SEL R84, R84, 0xff800000, P3 ;  /* 0xff80000054547807 */ /* 0x010fe40001800000 */
[----:B------:R-:W-:Y:S02]  /*21f0*/  FSETP.NAN.AND P3, PT, R85, R85, PT ;  /* 0x000000555500720b */ /* 0x000fe40003f68000 */
[----:B------:R-:W-:-:S07]  /*2200*/  P2R R26, PR, RZ, 0x1 ;  /* 0x00000001ff1a7803 */ /* 0x000fce0000000000 */
[----:B------:R-:W-:Y:S02]  /*2210*/  @P0 FSEL R85, R85, R50, P3 ;  /* 0x0000003255550208 */ /* 0x000fe40001800000 */
[-C--:B------:R-:W-:Y:S02]  /*2220*/  FSETP.GEU.AND P0, PT, R39, R84.reuse, PT ;  /* 0x000000542700720b */ /* 0x080fe40003f0e000 */
[----:B------:R-:W-:-:S11]  /*2230*/  FSETP.NAN.AND P3, PT, R84, R84, PT ;  /* 0x000000545400720b */ /* 0x000fd60003f68000 */
[----:B------:R-:W-:Y:S02]  /*2240*/  @P0 FSEL R84, R84, R39, P3 ;  /* 0x0000002754540208 */ /* 0x000fe40001800000 */
[----:B------:R-:W-:-:S04]  /*2250*/  PLOP3.LUT P3, PT, PT, PT, UP0, 0x40, 0x0 ;  /* 0x000000000000781c */ /* 0x000fc80003f6e808 */
[----:B------:R-:W-:Y:S01]  /*2260*/  ISETP.GT.AND P3, PT, R38, -0x1, P3 ;  /* 0xffffffff2600780c */ /* 0x000fe20001f64270 */
[----:B------:R-:W-:-:S04]  /*2270*/  VIADD R39, R73, UR10 ;  /* 0x0000000a49277c36 */ /* 0x000fc80008000000 */
[----:B------:R-:W-:-:S08]  /*2280*/  IMAD.WIDE R38, R39, 0x4, R46 ;  /* 0x0000000427267825 */ /* 0x000fd000078e022e */
        /* <DEDUP_REMOVED lines=16> */
[----:B------:R-:W-:Y:S02]  /*2390*/  ISETP.GT.AND P4, PT, R48, -0x1, P4 ;  /* 0xffffffff3000780c */ /* 0x000fe40002784270 */
[----:B------:R-:W-:Y:S02]  /*23a0*/  P2R R40, PR, RZ, 0x1 ;  /* 0x00000001ff287803 */ /* 0x000fe40000000000 */
[----:B------:R-:W-:Y:S01]  /*23b0*/  ISETP.NE.AND P0, PT, R17, RZ, PT ;  /* 0x000000ff1100720c */ /* 0x000fe20003f05270 */
[----:B------:R-:W-:-:S08]  /*23c0*/  IMAD.MOV.U32 R17, RZ, RZ, RZ ;  /* 0x000000ffff117224 */ /* 0x000fd000078e00ff */
[----:B------:R-:W2:Y:S01]  /*23d0*/  @P4 LDG.E.EL R17, desc[UR8][R38.64] ;  /* 0x0000000826114981 */ /* 0x000ea2000c2e1900 */
[----:B------:R-:W-:Y:S01]  /*23e0*/  P2R R32, PR, RZ, 0x2 ;  /* 0x00000002ff207803 */ /* 0x000fe20000000000 */
[----:B------:R-:W-:Y:S02]  /*23f0*/  VIADD R31, R70, UR4 ;  /* 0x00000004461f7c36 */ /* 0x000fe40008000000 */
[----:B------:R-:W-:Y:S02]  /*2400*/  VIADD R51, R73, UR5 ;  /* 0x0000000549337c36 */ /* 0x000fe40008000000 */
[----:B------:R-:W-:-:S04]  /*2410*/  IMAD.WIDE R30, R31, 0x4, R46 ;  /* 0x000000041f1e7825 */ /* 0x000fc800078e022e */
[--C-:B------:R-:W-:Y:S01]  /*2420*/  IMAD.WIDE R50, R51, 0x4, R46.reuse ;  /* 0x0000000433327825 */ /* 0x100fe200078e022e */
[----:B------:R-:W-:Y:S02]  /*2430*/  P2R R35, PR, RZ, 0x40 ;  /* 0x00000040ff237803 */ /* 0x000fe40000000000 */
[----:B------:R-:W-:Y:S02]  /*2440*/  ISETP.NE.AND P6, PT, R49, RZ, PT ;  /* 0x000000ff3100720c */ /* 0x000fe40003fc5270 */
[----:B------:R-:W3:Y:S01]  /*2450*/  @P0 LDG.E.EL R75, desc[UR8][R50.64] ;  /* 0x00000008324b0981 */ /* 0x000ee2000c2e1900 */
[----:B------:R-:W-:Y:S02]  /*2460*/  VIADD R49, R70, UR5 ;  /* 0x0000000546317c36 */ /* 0x000fe40008000000 */
[----:B------:R-:W-:Y:S02]  /*2470*/  IMAD.MOV.U32 R72, RZ, RZ, RZ ;  /* 0x000000ffff487224 */ /* 0x000fe400078e00ff */
[----:B------:R-:W-:-:S06]  /*2480*/  IMAD.WIDE R48, R49, 0x4, R46 ;  /* 0x0000000431307825 */ /* 0x000fcc00078e022e */
[----:B------:R-:W4:Y:S01]  /*2490*/  @P6 LDG.E.EL R72, desc[UR8][R48.64] ;  /* 0x0000000830486981 */ /* 0x000f22000c2e1900 */
[----:B--2---:R-:W-:-:S04]  /*24a0*/  SEL R24, R17, 0xff800000, P4 ;  /* 0xff80000011187807 */ /* 0x004fc80002000000 */
[-C--:B------:R-:W-:Y:S02]  /*24b0*/  FSETP.GEU.AND P1, PT, R3, R24.reuse, PT ;  /* 0x000000180300720b */ /* 0x080fe40003f2e000 */
[----:B------:R-:W-:-:S11]  /*24c0*/  FSETP.NAN.AND P5, PT, R24, R24, PT ;  /* 0x000000181800720b */ /* 0x000fd60003fa8000 */
[----:B------:R-:W-:Y:S01]  /*24d0*/  @P1 FSEL R24, R24, R3, P5 ;  /* 0x0000000318181208 */ /* 0x000fe20002800000 */
[----:B------:R-:W-:-:S06]  /*24e0*/  IMAD.MOV.U32 R3, RZ, RZ, RZ ;  /* 0x000000ffff037224 */ /* 0x000fcc00078e00ff */
[----:B------:R0:W2:Y:S01]  /*24f0*/  @P4 LDG.E.EL R3, desc[UR8][R30.64] ;  /* 0x000000081e034981 */ /* 0x0000a2000c2e1900 */
[----:B------:R-:W-:Y:S02]  /*2500*/  P2R R39, PR, RZ, 0x2 ;  /* 0x00000002ff277803 */ /* 0x000fe40000000000 */
[----:B---3--:R-:W-:-:S04]  /*2510*/  SEL R75, R75, 0xff800000, P0 ;  /* 0xff8000004b4b7807 */ /* 0x008fc80000000000 */
[----:B------:R-:W-:Y:S02]  /*2520*/  FSETP.GEU.AND P0, PT, R92, R75, PT ;  /* 0x0000004b5c00720b */ /* 0x000fe40003f0e000 */
[----:B----4-:R-:W-:Y:S02]  /*2530*/  SEL R72, R72, 0xff800000, P6 ;  /* 0xff80000048487807 */ /* 0x010fe40003000000 */
[----:B------:R-:W-:Y:S01]  /*2540*/  LOP3.LUT R90, R90, R29, RZ, 0xfc, !PT ;  /* 0x0000001d5a5a7212 */ /* 0x000fe200078efcff */
[----:B------:R-:W-:Y:S02]  /*2550*/  VIADD R51, R19, UR10 ;  /* 0x0000000a13337c36 */ /* 0x000fe40008000000 */
[----:B0-----:R-:W-:Y:S02]  /*2560*/  IMAD.MOV.U32 R30, RZ, RZ, RZ ;  /* 0x000000ffff1e7224 */ /* 0x001fe400078e00ff */
[----:B------:R-:W-:-:S04]  /*2570*/  IMAD.WIDE R50, R51, 0x4, R46 ;  /* 0x0000000433327825 */ /* 0x000fc800078e022e */
[----:B------:R-:W-:-:S04]  /*2580*/  VIADD R49, R19, UR4 ;  /* 0x0000000413317c36 */ /* 0x000fc80008000000 */
[----:B------:R-:W-:Y:S01]  /*2590*/  IMAD.WIDE R48, R49, 0x4, R46 ;  /* 0x0000000431307825 */ /* 0x000fe200078e022e */
[----:B--2---:R-:W-:-:S04]  /*25a0*/  SEL R87, R3, 0xff800000, P4 ;  /* 0xff80000003577807 */ /* 0x004fc80002000000 */
[-C--:B------:R-:W-:Y:S02]  /*25b0*/  FSETP.GEU.AND P1, PT, R24, R87.reuse, PT ;  /* 0x000000571800720b */ /* 0x080fe40003f2e000 */
[----:B------:R-:W-:-:S11]  /*25c0*/  FSETP.NAN.AND P5, PT, R87, R87, PT ;  /* 0x000000575700720b */ /* 0x000fd60003fa8000 */
[----:B------:R-:W-:Y:S02]  /*25d0*/  @P1 FSEL R87, R87, R24, P5 ;  /* 0x0000001857571208 */ /* 0x000fe40002800000 */
[C---:B------:R-:W-:Y:S02]  /*25e0*/  FSETP.NAN.AND P5, PT, R75.reuse, R75, PT ;  /* 0x0000004b4b00720b */ /* 0x040fe40003fa8000 */
[----:B------:R-:W-:Y:S02]  /*25f0*/  P2R R24, PR, RZ, 0x1 ;  /* 0x00000001ff187803 */ /* 0x000fe40000000000 */
[----:B------:R-:W-:Y:S02]  /*2600*/  @P0 FSEL R75, R75, R92, P5 ;  /* 0x0000005c4b4b0208 */ /* 0x000fe40002800000 */
[-C--:B------:R-:W-:Y:S02]  /*2610*/  FSETP.GEU.AND P0, PT, R87, R72.reuse, PT ;  /* 0x000000485700720b */ /* 0x080fe40003f0e000 */
[----:B------:R-:W-:-:S11]  /*2620*/  FSETP.NAN.AND P5, PT, R72, R72, PT ;  /* 0x000000484800720b */ /* 0x000fd60003fa8000 */
[----:B------:R-:W-:Y:S02]  /*2630*/  @P0 FSEL R72, R72, R87, P5 ;  /* 0x0000005748480208 */ /* 0x000fe40002800000 */
[----:B------:R-:W-:-:S04]  /*2640*/  PLOP3.LUT P5, PT, PT, PT, UP0, 0x40, 0x0 ;  /* 0x000000000000781c */ /* 0x000fc80003fae808 */
[----:B------:R-:W-:Y:S02]  /*2650*/  ISETP.GT.AND P5, PT, R90, -0x1, P5 ;  /* 0xffffffff5a00780c */ /* 0x000fe40002fa4270 */
[----:B------:R-:W-:-:S11]  /*2660*/  P2R R31, PR, RZ, 0x2 ;  /* 0x00000002ff1f7803 */ /* 0x000fd60000000000 */
[----:B------:R0:W2:Y:S01]  /*2670*/  @P5 LDG.E.EL R30, desc[UR8][R50.64] ;  /* 0x00000008321e5981 */ /* 0x0000a2000c2e1900 */
[----:B------:R-:W-:Y:S01]  /*2680*/  ISETP.NE.AND P1, PT, R86, RZ, PT ;  /* 0x000000ff5600720c */ /* 0x000fe20003f25270 */
[----:B------:R-:W-:-:S06]  /*2690*/  IMAD.MOV.U32 R86, RZ, RZ, RZ ;  /* 0x000000ffff567224 */ /* 0x000fcc00078e00ff */
[----:B------:R-:W3:Y:S01]  /*26a0*/  @P5 LDG.E.EL R86, desc[UR8][R48.64] ;  /* 0x0000000830565981 */ /* 0x000ee2000c2e1900 */
[----:B------:R-:W-:Y:S02]  /*26b0*/  P2R R3, PR, RZ, 0x1 ;  /* 0x00000001ff037803 */ /* 0x000fe40000000000 */
[----:B------:R-:W-:Y:S01]  /*26c0*/  LOP3.LUT R29, R88, R29, RZ, 0xfc, !PT ;  /* 0x0000001d581d7212 */ /* 0x000fe200078efcff */
[----:B0-----:R-:W-:-:S04]  /*26d0*/  VIADD R51, R18, UR10 ;  /* 0x0000000a12337c36 */ /* 0x001fc80008000000 */
[----:B------:R-:W-:Y:S01]  /*26e0*/  IMAD.WIDE R50, R51, 0x4, R46 ;  /* 0x0000000433327825 */ /* 0x000fe200078e022e */
[----:B--2---:R-:W-:-:S04]  /*26f0*/  SEL R87, R30, 0xff800000, P5 ;  /* 0xff8000001e577807 */ /* 0x004fc80002800000 */
[-C--:B------:R-:W-:Y:S02]  /*2700*/  FSETP.GEU.AND P0, PT, R71, R87.reuse, PT ;  /* 0x000000574700720b */ /* 0x080fe40003f0e000 */
[----:B------:R-:W-:Y:S02]  /*2710*/  FSETP.NAN.AND P6, PT, R87, R87, PT ;  /* 0x000000575700720b */ /* 0x000fe40003fc8000 */
[----:B---3--:R-:W-:Y:S02]  /*2720*/  SEL R86, R86, 0xff800000, P5 ;  /* 0xff80000056567807 */ /* 0x008fe40002800000 */
[----:B------:R-:W-:-:S07]  /*2730*/  P2R R38, PR, RZ, 0x1 ;  /* 0x00000001ff267803 */ /* 0x000fce0000000000 */
[----:B------:R-:W-:-:S04]  /*2740*/  @P0 FSEL R87, R87, R71, P6 ;  /* 0x0000004757570208 */ /* 0x000fc80003000000 */
[-C--:B------:R-:W-:Y:S02]  /*2750*/  FSETP.GEU.AND P0, PT, R87, R86.reuse, PT ;  /* 0x000000565700720b */ /* 0x080fe40003f0e000 */
[----:B------:R-:W-:-:S11]  /*2760*/  FSETP.NAN.AND P6, PT, R86, R86, PT ;  /* 0x000000565600720b */ /* 0x000fd60003fc8000 */
[----:B------:R-:W-:Y:S02]  /*2770*/  @P0 FSEL R86, R86, R87, P6 ;  /* 0x0000005756560208 */ /* 0x000fe40003000000 */
[----:B------:R-:W-:-:S04]  /*2780*/  PLOP3.LUT P6, PT, PT, PT, UP0, 0x40, 0x0 ;  /* 0x000000000000781c */ /* 0x000fc80003fce808 */
[----:B------:R-:W-:Y:S01]  /*2790*/  ISETP.GT.AND P6, PT, R29, -0x1, P6 ;  /* 0xffffffff1d00780c */ /* 0x000fe200037c4270 */
[----:B------:R-:W-:-:S12]  /*27a0*/  IMAD.MOV.U32 R29, RZ, RZ, RZ ;  /* 0x000000ffff1d7224 */ /* 0x000fd800078e00ff */
[----:B------:R-:W2:Y:S01]  /*27b0*/  @P6 LDG.E.EL R29, desc[UR8][R50.64] ;  /* 0x00000008321d6981 */ /* 0x000ea2000c2e1900 */
[----:B------:R-:W-:Y:S02]  /*27c0*/  P2R R79, PR, RZ, 0x4 ;  /* 0x00000004ff4f7803 */ /* 0x000fe40000000000 */
[----:B------:R-:W-:Y:S02]  /*27d0*/  ISETP.NE.AND P2, PT, R69, RZ, PT ;  /* 0x000000ff4500720c */ /* 0x000fe40003f45270 */
[----:B------:R-:W-:Y:S02]  /*27e0*/  P2R R17, PR, RZ, 0x10 ;  /* 0x00000010ff117803 */ /* 0x000fe40000000000 */
[----:B------:R-:W-:Y:S01]  /*27f0*/  P2R R30, PR, RZ, 0x1 ;  /* 0x00000001ff1e7803 */ /* 0x000fe20000000000 */
[----:B------:R-:W-:-:S04]  /*2800*/  VIADD R49, R18, UR4 ;  /* 0x0000000412317c36 */ /* 0x000fc80008000000 */
[----:B------:R-:W-:Y:S01]  /*2810*/  IMAD.WIDE R48, R49, 0x4, R46 ;  /* 0x0000000431307825 */ /* 0x000fe200078e022e */
[----:B--2---:R-:W-:-:S04]  /*2820*/  SEL R69, R29, 0xff800000, P6 ;  /* 0xff8000001d457807 */ /* 0x004fc80003000000 */
[-C--:B------:R-:W-:Y:S02]  /*2830*/  FSETP.GEU.AND P4, PT, R4, R69.reuse, PT ;  /* 0x000000450400720b */ /* 0x080fe40003f8e000 */
[----:B------:R-:W-:-:S11]  /*2840*/  FSETP.NAN.AND P0, PT, R69, R69, PT ;  /* 0x000000454500720b */ /* 0x000fd60003f08000 */
[----:B------:R-:W-:Y:S01]  /*2850*/  @P4 FSEL R69, R69, R4, P0 ;  /* 0x0000000445454208 */ /* 0x000fe20000000000 */
[----:B------:R-:W-:-:S06]  /*2860*/  IMAD.MOV.U32 R4, RZ, RZ, RZ ;  /* 0x000000ffff047224 */ /* 0x000fcc00078e00ff */
[----:B------:R-:W2:Y:S01]  /*2870*/  @P6 LDG.E.EL R4, desc[UR8][R48.64] ;  /* 0x0000000830046981 */ /* 0x000ea2000c2e1900 */
[----:B------:R-:W-:Y:S02]  /*2880*/  P2R R82, PR, RZ, 0x8 ;  /* 0x00000008ff527803 */ /* 0x000fe40000000000 */
[----:B------:R-:W-:Y:S02]  /*2890*/  ISETP.NE.AND P3, PT, R37, RZ, PT ;  /* 0x000000ff2500720c */ /* 0x000fe40003f65270 */
[----:B------:R-:W-:Y:S01]  /*28a0*/  P2R R37, PR, RZ, 0x10 ;  /* 0x00000010ff257803 */ /* 0x000fe20000000000 */
[----:B------:R-:W-:-:S04]  /*28b0*/  VIADD R51, R19, UR5 ;  /* 0x0000000513337c36 */ /* 0x000fc80008000000 */
[----:B------:R-:W-:Y:S01]  /*28c0*/  IMAD.WIDE R50, R51, 0x4, R46 ;  /* 0x0000000433327825 */ /* 0x000fe200078e022e */
[----:B--2---:R-:W-:-:S04]  /*28d0*/  SEL R88, R4, 0xff800000, P6 ;  /* 0xff80000004587807 */ /* 0x004fc80003000000 */
[-C--:B------:R-:W-:Y:S02]  /*28e0*/  FSETP.GEU.AND P4, PT, R69, R88.reuse, PT ;  /* 0x000000584500720b */ /* 0x080fe40003f8e000 */
[----:B------:R-:W-:Y:S02]  /*28f0*/  FSETP.NAN.AND P0, PT, R88, R88, PT ;  /* 0x000000585800720b */ /* 0x000fe40003f08000 */
[----:B------:R-:W-:-:S09]  /*2900*/  P2R R29, PR, RZ, 0x10 ;  /* 0x00000010ff1d7803 */ /* 0x000fd20000000000 */
[----:B------:R-:W-:Y:S02]  /*2910*/  @P4 FSEL R88, R88, R69, P0 ;  /* 0x0000004558584208 */ /* 0x000fe40000000000 */
[----:B------:R-:W-:Y:S01]  /*2920*/  ISETP.NE.AND P4, PT, R17, RZ, PT ;  /* 0x000000ff1100720c */ /* 0x000fe20003f85270 */
[----:B------:R-:W-:Y:S02]  /*2930*/  IMAD.MOV.U32 R17, RZ, RZ, RZ ;  /* 0x000000ffff117224 */ /* 0x000fe400078e00ff */
[----:B------:R-:W-:-:S04]  /*2940*/  VIADD R69, R18, UR5 ;  /* 0x0000000512457c36 */ /* 0x000fc80008000000 */
[----:B------:R0:W2:Y:S01]  /*2950*/  @P2 LDG.E.EL R17, desc[UR8][R50.64] ;  /* 0x0000000832112981 */ /* 0x0000a2000c2e1900 */
[----:B------:R-:W-:Y:S01]  /*2960*/  ISETP.NE.AND P0, PT, R0, RZ, PT ;  /* 0x000000ff0000720c */ /* 0x000fe20003f05270 */
[----:B------:R-:W-:Y:S02]  /*2970*/  IMAD.MOV.U32 R0, RZ, RZ, RZ ;  /* 0x000000ffff007224 */ /* 0x000fe400078e00ff */
[----:B------:R-:W-:-:S05]  /*2980*/  IMAD.WIDE R48, R69, 0x4, R46 ;  /* 0x0000000445307825 */ /* 0x000fca00078e022e */
[----:B------:R1:W3:Y:S01]  /*2990*/  @P1 LDG.E.EL R0, desc[UR8][R48.64] ;  /* 0x0000000830001981 */ /* 0x0002e2000c2e1900 */
[----:B------:R-:W-:Y:S01]  /*29a0*/  UIADD3 UR4, UR10, 0x2000, URZ ;  /* 0x000020000a047890 */ /* 0x000fe2000fffe03f */
[----:B------:R-:W-:-:S05]  /*29b0*/  IMAD.MOV.U32 R87, RZ, RZ, RZ ;  /* 0x000000ffff577224 */ /* 0x000fca00078e00ff */
[----:B0-----:R-:W-:-:S04]  /*29c0*/  VIADD R51, R76, UR4 ;  /* 0x000000044c337c36 */ /* 0x001fc80008000000 */
[----:B-1----:R-:W-:Y:S01]  /*29d0*/  IMAD.WIDE R48, R51, 0x4, R46 ;  /* 0x0000000433307825 */ /* 0x002fe200078e022e */
[----:B------:R-:W-:-:S04]  /*29e0*/  UIADD3 UR5, UR10, 0x2100, URZ ;  /* 0x000021000a057890 */ /* 0x000fc8000fffe03f */
[----:B------:R0:W4:Y:S01]  /*29f0*/  @P3 LDG.E.EL R87, desc[UR8][R48.64] ;  /* 0x0000000830573981 */ /* 0x000122000c2e1900 */
[----:B------:R-:W-:-:S04]  /*2a00*/  VIADD R51, R77, UR4 ;  /* 0x000000044d337c36 */ /* 0x000fc80008000000 */
[----:B------:R-:W-:-:S04]  /*2a10*/  IMAD.WIDE R50, R51, 0x4, R46 ;  /* 0x0000000433327825 */ /* 0x000fc800078e022e */
[----:B0-----:R-:W-:Y:S02]  /*2a20*/  VIADD R49, R76, UR5 ;  /* 0x000000054c317c36 */ /* 0x001fe40008000000 */
[----:B------:R-:W-:Y:S02]  /*2a30*/  IMAD.MOV.U32 R76, RZ, RZ, RZ ;  /* 0x000000ffff4c7224 */ /* 0x000fe400078e00ff */
[----:B------:R-:W-:-:S05]  /*2a40*/  IMAD.WIDE R48, R49, 0x4, R46 ;  /* 0x0000000431307825 */ /* 0x000fca00078e022e */
[----:B------:R-:W5:Y:S01]  /*2a50*/  @P3 LDG.E.EL R76, desc[UR8][R48.64] ;  /* 0x00000008304c3981 */ /* 0x000f62000c2e1900 */
[----:B--2---:R-:W-:-:S04]  /*2a60*/  SEL R17, R17, 0xff800000, P2 ;  /* 0xff80000011117807 */ /* 0x004fc80001000000 */
[-C--:B------:R-:W-:Y:S02]  /*2a70*/  FSETP.GEU.AND P2, PT, R86, R17.reuse, PT ;  /* 0x000000115600720b */ /* 0x080fe40003f4e000 */
[----:B---3--:R-:W-:Y:S02]  /*2a80*/  SEL R69, R0, 0xff800000, P1 ;  /* 0xff80000000457807 */ /* 0x008fe40000800000 */
[----:B------:R-:W-:-:S09]  /*2a90*/  FSETP.NAN.AND P1, PT, R17, R17, PT ;  /* 0x000000111100720b */ /* 0x000fd20003f28000 */
[----:B------:R-:W-:Y:S01]  /*2aa0*/  @P2 FSEL R17, R17, R86, P1 ;  /* 0x0000005611112208 */ /* 0x000fe20000800000 */
[----:B------:R-:W-:-:S06]  /*2ab0*/  IMAD.MOV.U32 R86, RZ, RZ, RZ ;  /* 0x000000ffff567224 */ /* 0x000fcc00078e00ff */
[----:B------:R0:W2:Y:S02]  /*2ac0*/  @P0 LDG.E.EL R86, desc[UR8][R50.64] ;  /* 0x0000000832560981 */ /* 0x0000a4000c2e1900 */
[----:B0-----:R-:W-:Y:S02]  /*2ad0*/  VIADD R51, R77, UR5 ;  /* 0x000000054d337c36 */ /* 0x001fe40008000000 */
[----:B------:R-:W-:Y:S02]  /*2ae0*/  IMAD.MOV.U32 R77, RZ, RZ, RZ ;  /* 0x000000ffff4d7224 */ /* 0x000fe400078e00ff */
[----:B------:R-:W-:-:S05]  /*2af0*/  IMAD.WIDE R50, R51, 0x4, R46 ;  /* 0x0000000433327825 */ /* 0x000fca00078e022e */
[----:B------:R0:W3:Y:S01]  /*2b00*/  @P0 LDG.E.EL R77, desc[UR8][R50.64] ;  /* 0x00000008324d0981 */ /* 0x0000e2000c2e1900 */
[----:B------:R-:W-:Y:S02]  /*2b10*/  P2R R4, PR, RZ, 0x4 ;  /* 0x00000004ff047803 */ /* 0x000fe40000000000 */
[-C--:B------:R-:W-:Y:S02]  /*2b20*/  FSETP.GEU.AND P2, PT, R88, R69.reuse, PT ;  /* 0x000000455800720b */ /* 0x080fe40003f4e000 */
[----:B------:R-:W-:Y:S02]  /*2b30*/  FSETP.NAN.AND P1, PT, R69, R69, PT ;  /* 0x000000454500720b */ /* 0x000fe40003f28000 */
[----:B----4-:R-:W-:Y:S02]  /*2b40*/  SEL R87, R87, 0xff800000, P3 ;  /* 0xff80000057577807 */ /* 0x010fe40001800000 */
[----:B------:R-:W-:-:S07]  /*2b50*/  P2R R0, PR, RZ, 0x4 ;  /* 0x00000004ff007803 */ /* 0x000fce0000000000 */
[----:B------:R-:W-:Y:S02]  /*2b60*/  @P2 FSEL R69, R69, R88, P1 ;  /* 0x0000005845452208 */ /* 0x000fe40000800000 */
[-C--:B------:R-:W-:Y:S02]  /*2b70*/  FSETP.GEU.AND P2, PT, R74, R87.reuse, PT ;  /* 0x000000574a00720b */ /* 0x080fe40003f4e000 */
[----:B------:R-:W-:Y:S02]  /*2b80*/  FSETP.NAN.AND P1, PT, R87, R87, PT ;  /* 0x000000575700720b */ /* 0x000fe40003f28000 */
[----:B------:R-:W-:Y:S02]  /*2b90*/  P2R R71, PR, RZ, 0x4 ;  /* 0x00000004ff477803 */ /* 0x000fe40000000000 */
[----:B-----5:R-:W-:-:S07]  /*2ba0*/  SEL R76, R76, 0xff800000, P3 ;  /* 0xff8000004c4c7807 */ /* 0x020fce0001800000 */
[----:B------:R-:W-:-:S04]  /*2bb0*/  @P2 FSEL R87, R87, R74, P1 ;  /* 0x0000004a57572208 */ /* 0x000fc80000800000 */
[----:B------:R-:W-:Y:S01]  /*2bc0*/  FSETP.GEU.AND P3, PT, R87, R76, PT ;  /* 0x0000004c5700720b */ /* 0x000fe20003f6e000 */
[----:B------:R-:W-:-:S04]  /*2bd0*/  VIADD R49, R83, UR4 ;  /* 0x0000000453317c36 */ /* 0x000fc80008000000 */
[----:B------:R-:W-:-:S04]  /*2be0*/  IMAD.WIDE R48, R49, 0x4, R46 ;  /* 0x0000000431307825 */ /* 0x000fc800078e022e */
[----:B0-----:R-:W-:-:S04]  /*2bf0*/  VIADD R51, R80, UR4 ;  /* 0x0000000450337c36 */ /* 0x001fc80008000000 */
[----:B------:R-:W-:Y:S01]  /*2c00*/  IMAD.WIDE R50, R51, 0x4, R46 ;  /* 0x0000000433327825 */ /* 0x000fe200078e022e */
[----:B--2---:R-:W-:-:S04]  /*2c10*/  SEL R86, R86, 0xff800000, P0 ;  /* 0xff80000056567807 */ /* 0x004fc80000000000 */
[-C--:B------:R-:W-:Y:S02]  /*2c20*/  FSETP.GEU.AND P2, PT, R78, R86.reuse, PT ;  /* 0x000000564e00720b */ /* 0x080fe40003f4e000 */
[----:B------:R-:W-:-:S11]  /*2c30*/  FSETP.NAN.AND P1, PT, R86, R86, PT ;  /* 0x000000565600720b */ /* 0x000fd60003f28000 */
[----:B------:R-:W-:Y:S02]  /*2c40*/  @P2 FSEL R86, R86, R78, P1 ;  /* 0x0000004e56562208 */ /* 0x000fe40000800000 */
[----:B---3--:R-:W-:Y:S02]  /*2c50*/  SEL R77, R77, 0xff800000, P0 ;  /* 0xff8000004d4d7807 */ /* 0x008fe40000000000 */
[C---:B------:R-:W-:Y:S02]  /*2c60*/  FSETP.NAN.AND P0, PT, R76.reuse, R76, PT ;  /* 0x0000004c4c00720b */ /* 0x040fe40003f08000 */
[----:B------:R-:W-:Y:S02]  /*2c70*/  P2R R78, PR, RZ, 0x8 ;  /* 0x00000008ff4e7803 */ /* 0x000fe40000000000 */
[----:B------:R-:W-:Y:S02]  /*2c80*/  @P3 SEL R76, R76, R87, P0 ;  /* 0x000000574c4c3207 */ /* 0x000fe40000000000 */
[----:B------:R-:W-:-:S02]  /*2c90*/  FSETP.GEU.AND P3, PT, R86, R77, PT ;  /* 0x0000004d5600720b */ /* 0x000fc40003f6e000 */
[----:B------:R-:W-:Y:S02]  /*2ca0*/  ISETP.NE.AND P1, PT, R81, RZ, PT ;  /* 0x000000ff5100720c */ /* 0x000fe40003f25270 */
[----:B------:R-:W-:Y:S02]  /*2cb0*/  FSETP.NAN.AND P0, PT, R77, R77, PT ;  /* 0x0000004d4d00720b */ /* 0x000fe40003f08000 */
[----:B------:R-:W-:-:S07]  /*2cc0*/  P2R R74, PR, RZ, 0x4 ;  /* 0x00000004ff4a7803 */ /* 0x000fce0000000000 */
[----:B------:R-:W-:Y:S02]  /*2cd0*/  @P3 SEL R77, R77, R86, P0 ;  /* 0x000000564d4d3207 */ /* 0x000fe40000000000 */
[----:B------:R-:W-:Y:S02]  /*2ce0*/  CS2R R86, SRZ ;  /* 0x0000000000567805 */ /* 0x000fe4000001ff00 */
[----:B------:R-:W-:-:S04]  /*2cf0*/  ISETP.NE.AND P2, PT, R79, RZ, PT ;  /* 0x000000ff4f00720c */ /* 0x000fc80003f45270 */
[----:B------:R0:W2:Y:S09]  /*2d00*/  @P1 LDG.E.EL R86, desc[UR8][R48.64] ;  /* 0x0000000830561981 */ /* 0x0000b2000c2e1900 */
[----:B------:R1:W3:Y:S01]  /*2d10*/  @P2 LDG.E.EL R87, desc[UR8][R50.64] ;  /* 0x0000000832572981 */ /* 0x0002e2000c2e1900 */
[----:B------:R-:W-:Y:S01]  /*2d20*/  P2R R79, PR, RZ, 0x8 ;  /* 0x00000008ff4f7803 */ /* 0x000fe20000000000 */
[----:B0-----:R-:W-:-:S04]  /*2d30*/  VIADD R49, R83, UR5 ;  /* 0x0000000553317c36 */ /* 0x001fc80008000000 */
[----:B------:R-:W-:-:S04]  /*2d40*/  IMAD.WIDE R48, R49, 0x4, R46 ;  /* 0x0000000431307825 */ /* 0x000fc800078e022e */
[----:B------:R-:W-:Y:S02]  /*2d50*/  VIADD R83, R80, UR5 ;  /* 0x0000000550537c36 */ /* 0x000fe40008000000 */
[----:B------:R-:W-:Y:S02]  /*2d60*/  IMAD.MOV.U32 R80, RZ, RZ, RZ ;  /* 0x000000ffff507224 */ /* 0x000fe400078e00ff */
[----:B-1----:R-:W-:-:S05]  /*2d70*/  IMAD.WIDE R50, R83, 0x4, R46 ;  /* 0x0000000453327825 */ /* 0x002fca00078e022e */
[----:B------:R-:W4:Y:S01]  /*2d80*/  @P2 LDG.E.EL R80, desc[UR8][R50.64] ;  /* 0x0000000832502981 */ /* 0x000f22000c2e1900 */
[----:B--2---:R-:W-:-:S04]  /*2d90*/  SEL R86, R86, 0xff800000, P1 ;  /* 0xff80000056567807 */ /* 0x004fc80000800000 */
[-C--:B------:R-:W-:Y:S02]  /*2da0*/  FSETP.GEU.AND P3, PT, R85, R86.reuse, PT ;  /* 0x000000565500720b */ /* 0x080fe40003f6e000 */
[----:B------:R-:W-:Y:S02]  /*2db0*/  FSETP.NAN.AND P0, PT, R86, R86, PT ;  /* 0x000000565600720b */ /* 0x000fe40003f08000 */
[----:B---3--:R-:W-:Y:S02]  /*2dc0*/  SEL R87, R87, 0xff800000, P2 ;  /* 0xff80000057577807 */ /* 0x008fe40001000000 */
[----:B------:R-:W-:-:S07]  /*2dd0*/  P2R R81, PR, RZ, 0x8 ;  /* 0x00000008ff517803 */ /* 0x000fce0000000000 */
[----:B------:R-:W-:Y:S02]  /*2de0*/  @P3 FSEL R86, R86, R85, P0 ;  /* 0x0000005556563208 */ /* 0x000fe40000000000 */
[-C--:B------:R-:W-:Y:S02]  /*2df0*/  FSETP.GEU.AND P3, PT, R84, R87.reuse, PT ;  /* 0x000000575400720b */ /* 0x080fe40003f6e000 */
[----:B------:R-:W-:Y:S02]  /*2e00*/  FSETP.NAN.AND P0, PT, R87, R87, PT ;  /* 0x000000575700720b */ /* 0x000fe40003f08000 */
[----:B------:R-:W-:-:S09]  /*2e10*/  P2R R85, PR, RZ, 0x8 ;  /* 0x00000008ff557803 */ /* 0x000fd20000000000 */
[----:B------:R-:W-:Y:S02]  /*2e20*/  @P3 FSEL R87, R87, R84, P0 ;  /* 0x0000005457573208 */ /* 0x000fe40000000000 */
[----:B------:R-:W-:Y:S01]  /*2e30*/  ISETP.NE.AND P3, PT, R82, RZ, PT ;  /* 0x000000ff5200720c */ /* 0x000fe20003f65270 */
[----:B------:R-:W-:-:S06]  /*2e40*/  IMAD.MOV.U32 R82, RZ, RZ, RZ ;  /* 0x000000ffff527224 */ /* 0x000fcc00078e00ff */
[----:B------:R0:W2:Y:S01]  /*2e50*/  @P1 LDG.E.EL R82, desc[UR8][R48.64] ;  /* 0x0000000830521981 */ /* 0x0000a2000c2e1900 */
[----:B----4-:R-:W-:Y:S01]  /*2e60*/  SEL R80, R80, 0xff800000, P2 ;  /* 0xff80000050507807 */ /* 0x010fe20001000000 */
[----:B------:R-:W-:Y:S02]  /*2e70*/  IMAD.MOV.U32 R88, RZ, RZ, RZ ;  /* 0x000000ffff587224 */ /* 0x000fe400078e00ff */
[----:B0-----:R-:W-:-:S04]  /*2e80*/  VIADD R49, R73, UR4 ;  /* 0x0000000449317c36 */ /* 0x001fc80008000000 */
[----:B------:R-:W-:-:S05]  /*2e90*/  IMAD.WIDE R48, R49, 0x4, R46 ;  /* 0x0000000431307825 */ /* 0x000fca00078e022e */
[----:B------:R-:W3:Y:S01]  /*2ea0*/  @P3 LDG.E.EL R88, desc[UR8][R48.64] ;  /* 0x0000000830583981 */ /* 0x000ee2000c2e1900 */
[----:B------:R-:W-:-:S04]  /*2eb0*/  VIADD R51, R70, UR4 ;  /* 0x0000000446337c36 */ /* 0x000fc80008000000 */
[----:B------:R-:W-:Y:S01]  /*2ec0*/  IMAD.WIDE R50, R51, 0x4, R46 ;  /* 0x0000000433327825 */ /* 0x000fe200078e022e */
[----:B--2---:R-:W-:-:S04]  /*2ed0*/  SEL R82, R82, 0xff800000, P1 ;  /* 0xff80000052527807 */ /* 0x004fc80000800000 */
[-C--:B------:R-:W-:Y:S02]  /*2ee0*/  FSETP.GEU.AND P1, PT, R86, R82.reuse, PT ;  /* 0x000000525600720b */ /* 0x080fe40003f2e000 */
[----:B------:R-:W-:Y:S02]  /*2ef0*/  FSETP.NAN.AND P0, PT, R82, R82, PT ;  /* 0x000000525200720b */ /* 0x000fe40003f08000 */
[----:B------:R-:W-:-:S09]  /*2f00*/  P2R R84, PR, RZ, 0x2 ;  /* 0x00000002ff547803 */ /* 0x000fd20000000000 */
[----:B------:R-:W-:Y:S02]  /*2f10*/  @P1 SEL R82, R82, R86, P0 ;  /* 0x0000005652521207 */ /* 0x000fe40000000000 */
[-C--:B------:R-:W-:Y:S02]  /*2f20*/  FSETP.GEU.AND P1, PT, R87, R80.reuse, PT ;  /* 0x000000505700720b */ /* 0x080fe40003f2e000 */
[----:B------:R-:W-:-:S11]  /*2f30*/  FSETP.NAN.AND P0, PT, R80, R80, PT ;  /* 0x000000505000720b */ /* 0x000fd60003f08000 */
[----:B------:R-:W-:Y:S01]  /*2f40*/  @P1 SEL R80, R80, R87, P0 ;  /* 0x0000005750501207 */ /* 0x000fe20000000000 */
[----:B------:R-:W-:-:S06]  /*2f50*/  IMAD.MOV.U32 R87, RZ, RZ, RZ ;  /* 0x000000ffff577224 */ /* 0x000fcc00078e00ff */
[----:B------:R0:W2:Y:S01]  /*2f60*/  @P4 LDG.E.EL R87, desc[UR8][R50.64] ;  /* 0x0000000832574981 */ /* 0x0000a2000c2e1900 */
[----:B---3--:R-:W-:Y:S02]  /*2f70*/  SEL R88, R88, 0xff800000, P3 ;  /* 0xff80000058587807 */ /* 0x008fe40001800000 */
[----:B------:R-:W-:Y:S02]  /*2f80*/  P2R R83, PR, RZ, 0x2 ;  /* 0x00000002ff537803 */ /* 0x000fe40000000000 */
[-C--:B------:R-:W-:Y:S02]  /*2f90*/  FSETP.GEU.AND P1, PT, R75, R88.reuse, PT ;  /* 0x000000584b00720b */ /* 0x080fe40003f2e000 */
[----:B------:R-:W-:Y:S02]  /*2fa0*/  FSETP.NAN.AND P0, PT, R88, R88, PT ;  /* 0x000000585800720b */ /* 0x000fe40003f08000 */
[----:B------:R-:W-:-:S09]  /*2fb0*/  P2R R86, PR, RZ, 0x2 ;  /* 0x00000002ff567803 */ /* 0x000fd20000000000 */
[----:B------:R-:W-:Y:S01]  /*2fc0*/  @P1 FSEL R88, R88, R75, P0 ;  /* 0x0000004b58581208 */ /* 0x000fe20000000000 */
[----:B------:R-:W-:-:S04]  /*2fd0*/  VIADD R49, R73, UR5 ;  /* 0x0000000549317c36 */ /* 0x000fc80008000000 */
[----:B------:R-:W-:-:S04]  /*2fe0*/  IMAD.WIDE R48, R49, 0x4, R46 ;  /* 0x0000000431307825 */ /* 0x000fc800078e022e */
[----:B------:R-:W-:Y:S02]  /*2ff0*/  VIADD R73, R70, UR5 ;  /* 0x0000000546497c36 */ /* 0x000fe40008000000 */
[----:B------:R-:W-:Y:S02]  /*3000*/  IMAD.MOV.U32 R70, RZ, RZ, RZ ;  /* 0x000000ffff467224 */ /* 0x000fe400078e00ff */
[----:B0-----:R-:W-:-:S05]  /*3010*/  IMAD.WIDE R50, R73, 0x4, R46 ;  /* 0x0000000449327825 */ /* 0x001fca00078e022e */
[----:B------:R-:W3:Y:S01]  /*3020*/  @P4 LDG.E.EL R70, desc[UR8][R50.64] ;  /* 0x0000000832464981 */ /* 0x000ee2000c2e1900 */
[----:B--2---:R-:W-:-:S04]  /*3030*/  SEL R87, R87, 0xff800000, P4 ;  /* 0xff80000057577807 */ /* 0x004fc80002000000 */
[-C--:B------:R-:W-:Y:S02]  /*3040*/  FSETP.GEU.AND P1, PT, R72, R87.reuse, PT ;  /* 0x000000574800720b */ /* 0x080fe40003f2e000 */
[----:B------:R-:W-:-:S11]  /*3050*/  FSETP.NAN.AND P0, PT, R87, R87, PT ;  /* 0x000000575700720b */ /* 0x000fd60003f08000 */
[----:B------:R-:W-:Y:S01]  /*3060*/  @P1 FSEL R87, R87, R72, P0 ;  /* 0x0000004857571208 */ /* 0x000fe20000000000 */
[----:B------:R-:W-:-:S06]  /*3070*/  IMAD.MOV.U32 R72, RZ, RZ, RZ ;  /* 0x000000ffff487224 */ /* 0x000fcc00078e00ff */
[----:B------:R-:W2:Y:S01]  /*3080*/  @P3 LDG.E.EL R72, desc[UR8][R48.64] ;  /* 0x0000000830483981 */ /* 0x000ea2000c2e1900 */
[----:B---3--:R-:W-:Y:S02]  /*3090*/  SEL R70, R70, 0xff800000, P4 ;  /* 0xff80000046467807 */ /* 0x008fe40002000000 */
[----:B------:R-:W-:Y:S02]  /*30a0*/  P2R R75, PR, RZ, 0x2 ;  /* 0x00000002ff4b7803 */ /* 0x000fe40000000000 */
[----:B------:R-:W-:Y:S02]  /*30b0*/  FSETP.NAN.AND P1, PT, R70, R70, PT ;  /* 0x000000464600720b */ /* 0x000fe40003f28000 */
[----:B--2---:R-:W-:-:S04]  /*30c0*/  SEL R72, R72, 0xff800000, P3 ;  /* 0xff80000048487807 */ /* 0x004fc80001800000 */
[-C--:B------:R-:W-:Y:S02]  /*30d0*/  FSETP.GEU.AND P3, PT, R88, R72.reuse, PT ;  /* 0x000000485800720b */ /* 0x080fe40003f6e000 */
[----:B------:R-:W-:Y:S02]  /*30e0*/  FSETP.NAN.AND P0, PT, R72, R72, PT ;  /* 0x000000484800720b */ /* 0x000fe40003f08000 */
[----:B------:R-:W-:-:S09]  /*30f0*/  P2R R50, PR, RZ, 0x8 ;  /* 0x00000008ff327803 */ /* 0x000fd20000000000 */
[----:B------:R-:W-:Y:S02]  /*3100*/  @P3 SEL R72, R72, R88, P0 ;  /* 0x0000005848483207 */ /* 0x000fe40000000000 */
[----:B------:R-:W-:-:S04]  /*3110*/  ISETP.NE.AND P3, PT, R10, RZ, PT ;  /* 0x000000ff0a00720c */ /* 0x000fc80003f65270 */
[----:B------:R-:W-:Y:S02]  /*3120*/  P2R R51, PR, RZ, 0x8 ;  /* 0x00000008ff337803 */ /* 0x000fe40000000000 */
        /* <DEDUP_REMOVED lines=30> */
[----:B------:R-:W-:Y:S02]  /*3310*/  ISETP.NE.AND P3, PT, R64, RZ, PT ;  /* 0x000000ff4000720c */ /* 0x000fe40003f65270 */
[----:B------:R-:W-:Y:S02]  /*3320*/  FSETP.GEU.AND P0, PT, R87, R70, PT ;  /* 0x000000465700720b */ /* 0x000fe40003f0e000 */
[----:B------:R-:W-:Y:S02]  /*3330*/  P2R R64, PR, RZ, 0x8 ;  /* 0x00000008ff407803 */ /* 0x000fe40000000000 */
[----:B------:R-:W-:-:S04]  /*3340*/  ISETP.NE.AND P3, PT, R65, RZ, PT ;  /* 0x000000ff4100720c */ /* 0x000fc80003f65270 */
[----:B------:R-:W-:Y:S02]  /*3350*/  P2R R65, PR, RZ, 0x8 ;  /* 0x00000008ff417803 */ /* 0x000fe40000000000 */
[----:B------:R-:W-:Y:S01]  /*3360*/  ISETP.NE.AND P3, PT, R66, RZ, PT ;  /* 0x000000ff4200720c */ /* 0x000fe20003f65270 */
[----:B------:R-:W-:-:S03]  /*3370*/  VIADD R45, R19, UR4 ;  /* 0x00000004132d7c36 */ /* 0x000fc60008000000 */
[----:B------:R-:W-:Y:S02]  /*3380*/  P2R R66, PR, RZ, 0x8 ;  /* 0x00000008ff427803 */ /* 0x000fe40000000000 */
[----:B------:R-:W-:Y:S02]  /*3390*/  ISETP.NE.AND P3, PT, R67, RZ, PT ;  /* 0x000000ff4300720c */ /* 0x000fe40003f65270 */
[----:B------:R-:W-:Y:S02]  /*33a0*/  @P0 SEL R70, R70, R87, P1 ;  /* 0x0000005746460207 */ /* 0x000fe40000800000 */
[----:B------:R-:W-:Y:S02]  /*33b0*/  P2R R67, PR, RZ, 0x1 ;  /* 0x00000001ff437803 */ /* 0x000fe40000000000 */
[----:B------:R-:W-:Y:S01]  /*33c0*/  ISETP.NE.AND P0, PT, R12, RZ, PT ;  /* 0x000000ff0c00720c */ /* 0x000fe20003f05270 */
[----:B------:R-:W-:Y:S02]  /*33d0*/  IMAD.MOV.U32 R12, RZ, RZ, RZ ;  /* 0x000000ffff0c7224 */ /* 0x000fe400078e00ff */
[----:B------:R-:W-:-:S05]  /*33e0*/  IMAD.WIDE R44, R45, 0x4, R46 ;  /* 0x000000042d2c7825 */ /* 0x000fca00078e022e */
[----:B------:R-:W2:Y:S01]  /*33f0*/  @P5 LDG.E.EL R12, desc[UR8][R44.64] ;  /* 0x000000082c0c5981 */ /* 0x000ea2000c2e1900 */
[----:B------:R-:W-:-:S04]  /*3400*/  VIADD R49, R18, UR4 ;  /* 0x0000000412317c36 */ /* 0x000fc80008000000 */
[----:B------:R-:W-:Y:S01]  /*3410*/  IMAD.WIDE R48, R49, 0x4, R46 ;  /* 0x0000000431307825 */ /* 0x000fe200078e022e */
[----:B--2---:R-:W-:-:S04]  /*3420*/  SEL R12, R12, 0xff800000, P5 ;  /* 0xff8000000c0c7807 */ /* 0x004fc80002800000 */
[-C--:B------:R-:W-:Y:S02]  /*3430*/  FSETP.GEU.AND P2, PT, R17, R12.reuse, PT ;  /* 0x0000000c1100720b */ /* 0x080fe40003f4e000 */
[----:B------:R-:W-:-:S11]  /*3440*/  FSETP.NAN.AND P1, PT, R12, R12, PT ;  /* 0x0000000c0c00720b */ /* 0x000fd60003f28000 */
[----:B------:R-:W-:Y:S02]  /*3450*/  @P2 FSEL R12, R12, R17, P1 ;  /* 0x000000110c0c2208 */ /* 0x000fe40000800000 */
[----:B------:R-:W-:Y:S02]  /*3460*/  P2R R17, PR, RZ, 0x4 ;  /* 0x00000004ff117803 */ /* 0x000fe40000000000 */
[----:B------:R-:W-:Y:S01]  /*3470*/  ISETP.NE.AND P2, PT, R14, RZ, PT ;  /* 0x000000ff0e00720c */ /* 0x000fe20003f45270 */
[----:B------:R-:W-:-:S06]  /*3480*/  IMAD.MOV.U32 R14, RZ, RZ, RZ ;  /* 0x000000ffff0e7224 */ /* 0x000fcc00078e00ff */
[----:B------:R-:W2:Y:S01]  /*3490*/  @P6 LDG.E.EL R14, desc[UR8][R48.64] ;  /* 0x00000008300e6981 */ /* 0x000ea2000c2e1900 */
[----:B------:R-:W-:-:S04]  /*34a0*/  VIADD R45, R19, UR5 ;  /* 0x00000005132d7c36 */ /* 0x000fc80008000000 */
[----:B------:R-:W-:-:S04]  /*34b0*/  IMAD.WIDE R44, R45, 0x4, R46 ;  /* 0x000000042d2c7825 */ /* 0x000fc800078e022e */
[----:B------:R-:W-:Y:S02]  /*34c0*/  VIADD R19, R18, UR5 ;  /* 0x0000000512137c36 */ /* 0x000fe40008000000 */
[----:B------:R-:W-:Y:S02]  /*34d0*/  IMAD.MOV.U32 R10, RZ, RZ, RZ ;  /* 0x000000ffff0a7224 */ /* 0x000fe400078e00ff */
[----:B------:R-:W-:-:S05]  /*34e0*/  IMAD.WIDE R46, R19, 0x4, R46 ;  /* 0x00000004132e7825 */ /* 0x000fca00078e022e */
[----:B------:R-:W3:Y:S01]  /*34f0*/  @P6 LDG.E.EL R10, desc[UR8][R46.64] ;  /* 0x000000082e0a6981 */ /* 0x000ee2000c2e1900 */
[----:B--2---:R-:W-:-:S04]  /*3500*/  SEL R14, R14, 0xff800000, P6 ;  /* 0xff8000000e0e7807 */ /* 0x004fc80003000000 */
[-C--:B------:R-:W-:Y:S02]  /*3510*/  FSETP.GEU.AND P1, PT, R69, R14.reuse, PT ;  /* 0x0000000e4500720b */ /* 0x080fe40003f2e000 */
[----:B------:R-:W-:Y:S02]  /*3520*/  FSETP.NAN.AND P4, PT, R14, R14, PT ;  /* 0x0000000e0e00720b */ /* 0x000fe40003f88000 */
[----:B------:R-:W-:-:S09]  /*3530*/  P2R R48, PR, RZ, 0x2 ;  /* 0x00000002ff307803 */ /* 0x000fd20000000000 */
[----:B------:R-:W-:Y:S02]  /*3540*/  @P1 FSEL R14, R14, R69, P4 ;  /* 0x000000450e0e1208 */ /* 0x000fe40002000000 */
[----:B------:R-:W-:Y:S01]  /*3550*/  ISETP.NE.AND P1, PT, R7, RZ, PT ;  /* 0x000000ff0700720c */ /* 0x000fe20003f25270 */
[----:B------:R-:W-:-:S06]  /*3560*/  IMAD.MOV.U32 R7, RZ, RZ, RZ ;  /* 0x000000ffff077224 */ /* 0x000fcc00078e00ff */
[----:B------:R-:W2:Y:S01]  /*3570*/  @P5 LDG.E.EL R7, desc[UR8][R44.64] ;  /* 0x000000082c075981 */ /* 0x000ea2000c2e1900 */
[----:B---3--:R-:W-:-:S04]  /*3580*/  SEL R10, R10, 0xff800000, P6 ;  /* 0xff8000000a0a7807 */ /* 0x008fc80003000000 */
[----:B------:R-:W-:Y:S02]  /*3590*/  FSETP.NAN.AND P6, PT, R10, R10, PT ;  /* 0x0000000a0a00720b */ /* 0x000fe40003fc8000 */
[----:B--2---:R-:W-:-:S04]  /*35a0*/  SEL R7, R7, 0xff800000, P5 ;  /* 0xff80000007077807 */ /* 0x004fc80002800000 */
[-C--:B------:R-:W-:Y:S02]  /*35b0*/  FSETP.GEU.AND P4, PT, R12, R7.reuse, PT ;  /* 0x000000070c00720b */ /* 0x080fe40003f8e000 */
[----:B------:R-:W-:-:S11]  /*35c0*/  FSETP.NAN.AND P5, PT, R7, R7, PT ;  /* 0x000000070700720b */ /* 0x000fd60003fa8000 */
[----:B------:R-:W-:Y:S02]  /*35d0*/  @P4 SEL R7, R7, R12, P5 ;  /* 0x0000000c07074207 */ /* 0x000fe40002800000 */
[----:B------:R-:W-:Y:S02]  /*35e0*/  FSETP.GEU.AND P5, PT, R14, R10, PT ;  /* 0x0000000a0e00720b */ /* 0x000fe40003fae000 */
[----:B------:R-:W-:Y:S02]  /*35f0*/  SEL R12, RZ, 0x1, !P3 ;  /* 0x00000001ff0c7807 */ /* 0x000fe40005800000 */
[----:B------:R-:W-:-:S09]  /*3600*/  ISETP.NE.AND P3, PT, R66, RZ, PT ;  /* 0x000000ff4200720c */ /* 0x000fd20003f65270 */
[----:B------:R-:W-:Y:S02]  /*3610*/  @P5 SEL R10, R10, R14, P6 ;  /* 0x0000000e0a0a5207 */ /* 0x000fe40003000000 */
[----:B------:R-:W-:Y:S02]  /*3620*/  SEL R14, RZ, 0x1, !P3 ;  /* 0x00000001ff0e7807 */ /* 0x000fe40005800000 */
[----:B------:R-:W-:-:S04]  /*3630*/  ISETP.NE.AND P3, PT, R65, RZ, PT ;  /* 0x000000ff4100720c */ /* 0x000fc80003f65270 */
[----:B------:R-:W-:Y:S02]  /*3640*/  SEL R18, RZ, 0x1, !P3 ;  /* 0x00000001ff127807 */ /* 0x000fe40005800000 */
[----:B------:R-:W-:-:S04]  /*3650*/  ISETP.NE.AND P3, PT, R64, RZ, PT ;  /* 0x000000ff4000720c */ /* 0x000fc80003f65270 */
[----:B------:R-:W-:Y:S02]  /*3660*/  SEL R19, RZ, 0x1, !P3 ;  /* 0x00000001ff137807 */ /* 0x000fe40005800000 */
[----:B------:R-:W-:Y:S02]  /*3670*/  ISETP.NE.AND P3, PT, R63, RZ, PT ;  /* 0x000000ff3f00720c */ /* 0x000fe40003f65270 */
[----:B------:R-:W-:Y:S02]  /*3680*/  P2R R45, PR, RZ, 0x10 ;  /* 0x00000010ff2d7803 */ /* 0x000fe40000000000 */
[----:B------:R-:W-:Y:S02]  /*3690*/  ISETP.NE.AND P4, PT, R22, RZ, PT ;  /* 0x000000ff1600720c */ /* 0x000fe40003f85270 */
[----:B------:R-:W-:Y:S02]  /*36a0*/  SEL R22, RZ, 0x1, !P3 ;  /* 0x00000001ff167807 */ /* 0x000fe40005800000 */
[----:B------:R-:W-:-:S02]  /*36b0*/  ISETP.NE.AND P3, PT, R62, RZ, PT ;  /* 0x000000ff3e00720c */ /* 0x000fc40003f65270 */
[----:B------:R-:W-:Y:S02]  /*36c0*/  P2R R46, PR, RZ, 0x20 ;  /* 0x00000020ff2e7803 */ /* 0x000fe40000000000 */
[----:B------:R-:W-:Y:S02]  /*36d0*/  ISETP.NE.AND P5, PT, R23, RZ, PT ;  /* 0x000000ff1700720c */ /* 0x000fe40003fa5270 */
[----:B------:R-:W-:Y:S02]  /*36e0*/  SEL R23, RZ, 0x1, !P3 ;  /* 0x00000001ff177807 */ /* 0x000fe40005800000 */
[----:B------:R-:W-:-:S04]  /*36f0*/  ISETP.NE.AND P3, PT, R61, RZ, PT ;  /* 0x000000ff3d00720c */ /* 0x000fc80003f65270 */
[----:B------:R-:W-:Y:S02]  /*3700*/  SEL R44, RZ, 0x1, !P3 ;  /* 0x00000001ff2c7807 */ /* 0x000fe40005800000 */
[----:B------:R-:W-:-:S04]  /*3710*/  ISETP.NE.AND P3, PT, R60, RZ, PT ;  /* 0x000000ff3c00720c */ /* 0x000fc80003f65270 */
[----:B------:R-:W-:Y:S02]  /*3720*/  SEL R47, RZ, 0x1, !P3 ;  /* 0x00000001ff2f7807 */ /* 0x000fe40005800000 */
[----:B------:R-:W-:-:S04]  /*3730*/  ISETP.NE.AND P3, PT, R59, RZ, PT ;  /* 0x000000ff3b00720c */ /* 0x000fc80003f65270 */
[----:B------:R-:W-:Y:S02]  /*3740*/  SEL R12, R12, 0x2, P3 ;  /* 0x000000020c0c7807 */ /* 0x000fe40001800000 */
        /* <DEDUP_REMOVED lines=12> */
[----:B------:R-:W-:Y:S02]  /*3810*/  ISETP.NE.AND P3, PT, R88, RZ, PT ;  /* 0x000000ff5800720c */ /* 0x000fe40003f65270 */
[----:B------:R-:W-:Y:S02]  /*3820*/  SEL R44, R19, 0x3, P5 ;  /* 0x00000003132c7807 */ /* 0x000fe40002800000 */
[----:B------:R-:W-:Y:S02]  /*3830*/  SEL R47, R47, 0x2, P3 ;  /* 0x000000022f2f7807 */ /* 0x000fe40001800000 */
[----:B------:R-:W-:Y:S02]  /*3840*/  ISETP.NE.AND P3, PT, R73, RZ, PT ;  /* 0x000000ff4900720c */ /* 0x000fe40003f65270 */
[----:B------:R-:W-:-:S02]  /*3850*/  ISETP.NE.AND P5, PT, R81, RZ, PT ;  /* 0x000000ff5100720c */ /* 0x000fc40003fa5270 */
[----:B------:R-:W-:Y:S02]  /*3860*/  SEL R52, R12, 0x3, P3 ;  /* 0x000000030c347807 */ /* 0x000fe40001800000 */
[----:B------:R-:W-:Y:S02]  /*3870*/  ISETP.NE.AND P6, PT, R68, RZ, PT ;  /* 0x000000ff4400720c */ /* 0x000fe40003fc5270 */
[----:B------:R-:W-:Y:S02]  /*3880*/  ISETP.NE.AND P3, PT, R43, RZ, PT ;  /* 0x000000ff2b00720c */ /* 0x000fe40003f65270 */
[----:B------:R-:W-:Y:S02]  /*3890*/  SEL R19, R47, 0x3, P2 ;  /* 0x000000032f137807 */ /* 0x000fe40001000000 */
[----:B------:R-:W-:Y:S02]  /*38a0*/  P2R R47, PR, RZ, 0x20 ;  /* 0x00000020ff2f7803 */ /* 0x000fe40000000000 */
[----:B------:R-:W-:-:S02]  /*38b0*/  ISETP.NE.AND P5, PT, R74, RZ, PT ;  /* 0x000000ff4a00720c */ /* 0x000fc40003fa5270 */
[----:B------:R-:W-:Y:S02]  /*38c0*/  SEL R14, R14, 0x3, P3 ;  /* 0x000000030e0e7807 */ /* 0x000fe40001800000 */
[----:B------:R-:W-:Y:S02]  /*38d0*/  SEL R43, R22, 0x3, P6 ;  /* 0x00000003162b7807 */ /* 0x000fe40003000000 */
[----:B------:R-:W-:Y:S02]  /*38e0*/  ISETP.NE.AND P3, PT, R55, RZ, PT ;  /* 0x000000ff3700720c */ /* 0x000fe40003f65270 */
[----:B------:R-:W-:Y:S02]  /*38f0*/  SEL R22, R49, 0x3, P1 ;  /* 0x0000000331167807 */ /* 0x000fe40000800000 */
[----:B------:R-:W-:Y:S02]  /*3900*/  P2R R49, PR, RZ, 0x20 ;  /* 0x00000020ff317803 */ /* 0x000fe40000000000 */
[----:B------:R-:W-:-:S02]  /*3910*/  ISETP.NE.AND P5, PT, R71, RZ, PT ;  /* 0x000000ff4700720c */ /* 0x000fc40003fa5270 */
[----:B------:R-:W-:Y:S02]  /*3920*/  SEL R12, R18, 0x3, P3 ;  /* 0x00000003120c7807 */ /* 0x000fe40001800000 */
[----:B------:R-:W-:Y:S02]  /*3930*/  ISETP.NE.AND P3, PT, R51, RZ, PT ;  /* 0x000000ff3300720c */ /* 0x000fe40003f65270 */
[----:B------:R-:W-:Y:S02]  /*3940*/  P2R R51, PR, RZ, 0x20 ;  /* 0x00000020ff337803 */ /* 0x000fe40000000000 */
[----:B------:R-:W-:Y:S02]  /*3950*/  ISETP.NE.AND P5, PT, R0, RZ, PT ;  /* 0x000000ff0000720c */ /* 0x000fe40003fa5270 */
[----:B------:R-:W-:Y:S02]  /*3960*/  SEL R18, R52, 0x4, P0 ;  /* 0x0000000434127807 */ /* 0x000fe40000000000 */
[----:B------:R-:W-:-:S02]  /*3970*/  P2R R52, PR, RZ, 0x20 ;  /* 0x00000020ff347803 */ /* 0x000fc40000000000 */
        /* <DEDUP_REMOVED lines=41> */
[----:B------:R-:W-:Y:S02]  /*3c10*/  SEL R12, R12, 0x4, P5 ;  /* 0x000000040c0c7807 */ /* 0x000fe40002800000 */
[----:B------:R-:W-:-:S04]  /*3c20*/  ISETP.NE.AND P5, PT, R0, RZ, PT ;  /* 0x000000ff0000720c */ /* 0x000fc80003fa5270 */
[----:B------:R-:W-:Y:S02]  /*3c30*/  SEL R44, R44, 0x4, P5 ;  /* 0x000000042c2c7807 */ /* 0x000fe40002800000 */
[----:B------:R-:W-:Y:S02]  /*3c40*/  ISETP.NE.AND P5, PT, R3, RZ, PT ;  /* 0x000000ff0300720c */ /* 0x000fe40003fa5270 */
[----:B------:R-:W-:Y:S02]  /*3c50*/  SEL R23, R23, 0x3, P4 ;  /* 0x0000000317177807 */ /* 0x000fe40002000000 */
        /* <DEDUP_REMOVED lines=45> */
[----:B------:R-:W-:Y:S02]  /*3f30*/  ISETP.NE.AND P3, PT, R84, RZ, PT ;  /* 0x000000ff5400720c */ /* 0x000fe40003f65270 */
[----:B------:R-:W-:-:S04]  /*3f40*/  SEL R12, R12, 0x7, P5 ;  /* 0x000000070c0c7807 */ /* 0x000fc80002800000 */
[----:B------:R-:W-:Y:S02]  /*3f50*/  SEL R35, R12, 0x8, P3 ;  /* 0x000000080c237807 */ /* 0x000fe40001800000 */
[----:B------:R-:W0:Y:S01]  /*3f60*/  S2R R12, SR_TID.X ;  /* 0x00000000000c7919 */ /* 0x000e220000002100 */
[----:B------:R-:W1:Y:S01]  /*3f70*/  S2UR UR5, SR_CgaCtaId ;  /* 0x00000000000579c3 */ /* 0x000e620000008800 */
[----:B------:R-:W-:Y:S02]  /*3f80*/  UMOV UR4, 0x400 ;  /* 0x0000040000047882 */ /* 0x000fe40000000000 */
[----:B-1----:R-:W-:Y:S01]  /*3f90*/  UPRMT UR4, UR5, 0x654, UR4 ;  /* 0x0000065405047896 */ /* 0x002fe20008000004 */
[----:B0-----:R-:W-:-:S05]  /*3fa0*/  LOP3.LUT R29, R12, 0x7f, RZ, 0xc0, !PT ;  /* 0x0000007f0c1d7812 */ /* 0x001fca00078ec0ff */
[----:B------:R-:W-:-:S05]  /*3fb0*/  LEA R29, R29, UR4, 0x2 ;  /* 0x000000041d1d7c11 */ /* 0x000fca000f8e10ff */
[----:B------:R-:W-:Y:S04]  /*3fc0*/  STS [R29], R76 ;  /* 0x0000004c1d007388 */ /* 0x000fe80000000800 */
[----:B------:R-:W-:Y:S04]  /*3fd0*/  STS [R29+0x200], R77 ;  /* 0x0002004d1d007388 */ /* 0x000fe80000000800 */
[----:B------:R-:W-:Y:S04]  /*3fe0*/  STS [R29+0x400], R82 ;  /* 0x000400521d007388 */ /* 0x000fe80000000800 */
[----:B------:R-:W-:Y:S01]  /*3ff0*/  STS [R29+0x600], R80 ;  /* 0x000600501d007388 */ /* 0x000fe20000000800 */
[----:B------:R-:W-:-:S02]  /*4000*/  IMAD.SHL.U32 R12, R12, 0x4, RZ ;  /* 0x000000040c0c7824 */ /* 0x000fc400078e00ff */
[----:B------:R-:W-:Y:S01]  /*4010*/  IMAD.SHL.U32 R21, R21, 0x4, RZ ;  /* 0x0000000415157824 */ /* 0x000fe200078e00ff */
[----:B------:R-:W-:Y:S02]  /*4020*/  ISETP.NE.AND P2, PT, R78, RZ, PT ;  /* 0x000000ff4e00720c */ /* 0x000fe40003f45270 */
[----:B------:R-:W-:Y:S02]  /*4030*/  LOP3.LUT R12, R12, 0x1fc, RZ, 0xc0, !PT ;  /* 0x000001fc0c0c7812 */ /* 0x000fe400078ec0ff */
[----:B------:R-:W-:Y:S02]  /*4040*/  LOP3.LUT R21, R21, 0x1fc, RZ, 0xc0, !PT ;  /* 0x000001fc15157812 */ /* 0x000fe400078ec0ff */
[----:B------:R-:W-:Y:S01]  /*4050*/  LEA R24, R12, UR4, 0x2 ;  /* 0x000000040c187c11 */ /* 0x000fe2000f8e10ff */
[----:B------:R-:W-:Y:S01]  /*4060*/  ULDC.64 UR4, c[0x0][0x220] ;  /* 0x0000880000047ab9 */ /* 0x000fe20000000a00 */
[----:B------:R-:W-:Y:S02]  /*4070*/  SEL R31, R18, 0x8, P2 ;  /* 0x00000008121f7807 */ /* 0x000fe40001000000 */
[----:B------:R-:W-:Y:S01]  /*4080*/  ISETP.NE.AND P2, PT, R17, RZ, PT ;  /* 0x000000ff1100720c */ /* 0x000fe20003f45270 */
[----:B------:R-:W0:Y:S01]  /*4090*/  LDC.64 R18, c[0x0][0x218] ;  /* 0x00008600ff127b82 */ /* 0x000e220000000a00 */
[----:B------:R-:W-:-:S07]  /*40a0*/  LOP3.LUT R17, R20, R21, RZ, 0xfc, !PT ;  /* 0x0000001514117212 */ /* 0x000fce00078efcff */
[----:B------:R-:W-:Y:S06]  /*40b0*/  BAR.SYNC.DEFER_BLOCKING 0x0 ;  /* 0x0000000000007b1d */ /* 0x000fec0000010000 */
[----:B------:R-:W1:Y:S02]  /*40c0*/  LDS.128 R20, [R24] ;  /* 0x0000000018147984 */ /* 0x000e640000000c00 */
[----:B------:R-:W-:Y:S01]  /*40d0*/  BAR.SYNC.DEFER_BLOCKING 0x0 ;  /* 0x0000000000007b1d */ /* 0x000fe20000010000 */
[----:B------:R-:W-:-:S05]  /*40e0*/  SHF.R.S32.HI R12, RZ, 0x1f, R17 ;  /* 0x0000001fff0c7819 */ /* 0x000fca0000011411 */
[----:B------:R-:W-:Y:S04]  /*40f0*/  STS [R29], R72 ;  /* 0x000000481d007388 */ /* 0x000fe80000000800 */
[----:B------:R-:W-:Y:S04]  /*4100*/  STS [R29+0x200], R70 ;  /* 0x000200461d007388 */ /* 0x000fe80000000800 */
[----:B------:R2:W-:Y:S04]  /*4110*/  STS [R29+0x400], R7 ;  /* 0x000400071d007388 */ /* 0x0005e80000000800 */
[----:B------:R-:W-:Y:S01]  /*4120*/  STS [R29+0x600], R10 ;  /* 0x0006000a1d007388 */ /* 0x000fe20000000800 */
[----:B------:R-:W-:Y:S01]  /*4130*/  BAR.SYNC.DEFER_BLOCKING 0x0 ;  /* 0x0000000000007b1d */ /* 0x000fe20000010000 */
[----:B------:R-:W-:-:S02]  /*4140*/  LEA.HI R12, R12, R17, RZ, 0x8 ;  /* 0x000000110c0c7211 */ /* 0x000fc400078f40ff */
[----:B------:R-:W-:Y:S02]  /*4150*/  ISETP.NE.AND P0, PT, R79, RZ, PT ;  /* 0x000000ff4f00720c */ /* 0x000fe40003f05270 */
[----:B------:R-:W-:Y:S02]  /*4160*/  LOP3.LUT R28, R12, 0xffffff00, RZ, 0xc0, !PT ;  /* 0xffffff000c1c7812 */ /* 0x000fe400078ec0ff */
[----:B------:R-:W-:Y:S01]  /*4170*/  ISETP.NE.AND P1, PT, R86, RZ, PT ;  /* 0x000000ff5600720c */ /* 0x000fe20003f25270 */
[----:B------:R-:W-:Y:S01]  /*4180*/  IMAD.SHL.U32 R12, R12, 0x100, RZ ;  /* 0x000001000c0c7824 */ /* 0x000fe200078e00ff */
[----:B------:R-:W-:Y:S01]  /*4190*/  SEL R33, R14, 0x8, P0 ;  /* 0x000000080e217807 */ /* 0x000fe20000000000 */
[----:B------:R-:W-:Y:S01]  /*41a0*/  IMAD.IADD R28, R17, 0x1, -R28 ;  /* 0x00000001111c7824 */ /* 0x000fe200078e0a1c */
[----:B------:R-:W-:Y:S02]  /*41b0*/  SEL R43, R43, 0x7, P1 ;  /* 0x000000072b2b7807 */ /* 0x000fe40000800000 */
[----:B------:R-:W-:-:S02]  /*41c0*/  ISETP.NE.AND P3, PT, R50, RZ, PT ;  /* 0x000000ff3200720c */ /* 0x000fc40003f65270 */
[----:B------:R-:W-:Y:S01]  /*41d0*/  LEA.HI R14, R16, R17, RZ, 0x8 ;  /* 0x00000011100e7211 */ /* 0x000fe200078f40ff */
[----:B------:R-:W3:Y:S01]  /*41e0*/  LDS.128 R24, [R24] ;  /* 0x0000000018187984 */ /* 0x000ee20000000c00 */
[----:B------:R-:W-:Y:S01]  /*41f0*/  IMAD.U32 R17, RZ, RZ, UR10 ;  /* 0x0000000aff117e24 */ /* 0x000fe2000f8e00ff */
[----:B--2---:R-:W-:Y:S02]  /*4200*/  LOP3.LUT R7, R12, 0xffff0000, RZ, 0xc0, !PT ;  /* 0xffff00000c077812 */ /* 0x004fe400078ec0ff */
[----:B------:R-:W-:Y:S01]  /*4210*/  SEL R43, R43, 0x8, P3 ;  /* 0x000000082b2b7807 */ /* 0x000fe20001800000 */
[----:B------:R-:W-:Y:S01]  /*4220*/  IMAD R28, R17, 0x100, R28 ;  /* 0x00000100111c7824 */ /* 0x000fe200078e021c */
[----:B------:R-:W-:-:S03]  /*4230*/  PLOP3.LUT P3, PT, PT, PT, UP0, 0x80, 0x0 ;  /* 0x000000000000781c */ /* 0x000fc60003f6f008 */
[----:B------:R-:W-:Y:S01]  /*4240*/  IMAD.IADD R7, R28, 0x1, R7 ;  /* 0x000000011c077824 */ /* 0x000fe200078e0207 */
[----:B------:R-:W-:-:S03]  /*4250*/  LEA R14, R14, 0x20000, 0x8 ;  /* 0x000200000e0e7811 */ /* 0x000fc600078e40ff */
[----:B0-----:R-:W-:Y:S01]  /*4260*/  IMAD.WIDE R16, R7, 0x4, R18 ;  /* 0x0000000407107825 */ /* 0x001fe200078e0212 */
[----:B------:R-:W-:-:S05]  /*4270*/  LOP3.LUT R7, R14, 0xffff0000, RZ, 0xc0, !PT ;  /* 0xffff00000e077812 */ /* 0x000fca00078ec0ff */
[----:B-1----:R-:W-:Y:S01]  /*4280*/  @!P3 STG.E.128 desc[UR8][R16.64], R20 ;  /* 0x000000141000b986 */ /* 0x002fe2000c101d08 */
[----:B------:R-:W-:Y:S01]  /*4290*/  PLOP3.LUT P3, PT, PT, PT, UP0, 0x80, 0x0 ;  /* 0x000000000000781c */ /* 0x000fe20003f6f008 */
[----:B------:R-:W-:Y:S01]  /*42a0*/  IMAD.IADD R7, R28, 0x1, R7 ;  /* 0x000000011c077824 */ /* 0x000fe200078e0207 */
[----:B------:R-:W-:-:S03]  /*42b0*/  LEA R8, R8, UR10, 0x8 ;  /* 0x0000000a08087c11 */ /* 0x000fc6000f8e40ff */
[----:B------:R-:W-:-:S08]  /*42c0*/  IMAD.WIDE R18, R7, 0x4, R18 ;  /* 0x0000000407127825 */ /* 0x000fd000078e0212 */
[----:B---3--:R-:W-:Y:S01]  /*42d0*/  @!P3 STG.E.128 desc[UR8][R18.64], R24 ;  /* 0x000000181200b986 */ /* 0x008fe2000c101d08 */
[----:B------:R-:W-:-:S04]  /*42e0*/  IADD3 R28, P3, R8, UR4, RZ ;  /* 0x00000004081c7c10 */ /* 0x000fc8000ff7e0ff */
[----:B------:R-:W-:Y:S02]  /*42f0*/  LEA.HI.X.SX32 R29, R8, UR5, 0x1, P3 ;  /* 0x00000005081d7c11 */ /* 0x000fe400098f0eff */
[----:B------:R-:W-:Y:S02]  /*4300*/  PLOP3.LUT P3, PT, PT, PT, UP0, 0x80, 0x0 ;  /* 0x000000000000781c */ /* 0x000fe40003f6f008 */
[----:B------:R-:W-:-:S11]  /*4310*/  LEA R15, R15, UR10, 0x8 ;  /* 0x0000000a0f0f7c11 */ /* 0x000fd6000f8e40ff */
[----:B------:R-:W-:Y:S01]  /*4320*/  @!P3 STG.E.U8 desc[UR8][R28.64], R31 ;  /* 0x0000001f1c00b986 */ /* 0x000fe2000c101108 */
        /* <DEDUP_REMOVED lines=8> */
[----:B------:R-:W-:Y:S02]  /*43b0*/  LEA R11, R11, UR10, 0x8 ;  /* 0x0000000a0b0b7c11 */ /* 0x000fe4000f8e40ff */
[----:B------:R-:W-:-:S09]  /*43c0*/  ISETP.NE.AND P4, PT, R85, RZ, PT ;  /* 0x000000ff5500720c */ /* 0x000fd20003f85270 */
[----:B------:R-:W-:Y:S01]  /*43d0*/  @!P3 STG.E.U8 desc[UR8][R12.64], R35 ;  /* 0x000000230c00b986 */ /* 0x000fe2000c101108 */
[----:B------:R-:W-:-:S04]  /*43e0*/  IADD3 R10, P3, R11, UR4, RZ ;  /* 0x000000040b0a7c10 */ /* 0x000fc8000ff7e0ff */
[----:B------:R-:W-:Y:S02]  /*43f0*/  LEA.HI.X.SX32 R11, R11, UR5, 0x1, P3 ;  /* 0x000000050b0b7c11 */ /* 0x000fe400098f0eff */
[----:B------:R-:W-:Y:S02]  /*4400*/  PLOP3.LUT P3, PT, PT, PT, UP0, 0x80, 0x0 ;  /* 0x000000000000781c */ /* 0x000fe40003f6f008 */
[----:B------:R-:W-:Y:S02]  /*4410*/  ISETP.NE.AND P6, PT, R83, RZ, PT ;  /* 0x000000ff5300720c */ /* 0x000fe40003fc5270 */
[----:B------:R-:W-:Y:S02]  /*4420*/  SEL R44, R44, 0x7, P4 ;  /* 0x000000072c2c7807 */ /* 0x000fe40002000000 */
[----:B------:R-:W-:Y:S02]  /*4430*/  LEA R9, R9, UR10, 0x8 ;  /* 0x0000000a09097c11 */ /* 0x000fe4000f8e40ff */
[----:B------:R-:W-:-:S05]  /*4440*/  SEL R37, R44, 0x8, P6 ;  /* 0x000000082c257807 */ /* 0x000fca0003000000 */
[----:B------:R0:W-:Y:S01]  /*4450*/  @!P3 STG.E.U8 desc[UR8][R10.64], R37 ;  /* 0x000000250a00b986 */ /* 0x0001e2000c101108 */
[----:B------:R-:W-:Y:S02]  /*4460*/  IADD3 R8, P3, R9, UR4, RZ ;  /* 0x0000000409087c10 */ /* 0x000fe4000ff7e0ff */
[----:B------:R-:W-:Y:S02]  /*4470*/  ISETP.NE.AND P6, PT, R75, RZ, PT ;  /* 0x000000ff4b00720c */ /* 0x000fe40003fc5270 */
[----:B------:R-:W-:Y:S02]  /*4480*/  LEA.HI.X.SX32 R9, R9, UR5, 0x1, P3 ;  /* 0x0000000509097c11 */ /* 0x000fe400098f0eff */
[----:B------:R-:W-:Y:S02]  /*4490*/  PLOP3.LUT P3, PT, PT, PT, UP0, 0x80, 0x0 ;  /* 0x000000000000781c */ /* 0x000fe40003f6f008 */
[----:B------:R-:W-:Y:S02]  /*44a0*/  ISETP.NE.AND P0, PT, R67, RZ, PT ;  /* 0x000000ff4300720c */ /* 0x000fe40003f05270 */
[----:B------:R-:W-:-:S02]  /*44b0*/  SEL R3, R3, 0x7, P6 ;  /* 0x0000000703037807 */ /* 0x000fc40003000000 */
[----:B------:R-:W-:Y:S02]  /*44c0*/  LEA R7, R6, UR10, 0x8 ;  /* 0x0000000a06077c11 */ /* 0x000fe4000f8e40ff */
[----:B0-----:R-:W-:Y:S02]  /*44d0*/  SEL R11, R3, 0x8, P0 ;  /* 0x00000008030b7807 */ /* 0x001fe40000000000 */
[----:B------:R-:W-:Y:S02]  /*44e0*/  PLOP3.LUT P0, PT, PT, PT, UP0, 0x80, 0x0 ;  /* 0x000000000000781c */ /* 0x000fe40003f0f008 */
[----:B------:R-:W-:Y:S02]  /*44f0*/  ISETP.NE.AND P4, PT, R45, RZ, PT ;  /* 0x000000ff2d00720c */ /* 0x000fe40003f85270 */
[----:B------:R-:W-:Y:S01]  /*4500*/  SEL R6, R4, 0x7, P2 ;  /* 0x0000000704067807 */ /* 0x000fe20001000000 */
[----:B------:R0:W-:Y:S01]  /*4510*/  @!P3 STG.E.U8 desc[UR8][R8.64], R43 ;  /* 0x0000002b0800b986 */ /* 0x0001e2000c101108 */
[----:B------:R-:W-:-:S02]  /*4520*/  IADD3 R4, P2, R7, UR4, RZ ;  /* 0x0000000407047c10 */ /* 0x000fc4000ff5e0ff */
[----:B------:R-:W-:Y:S02]  /*4530*/  LEA R3, R5, UR10, 0x8 ;  /* 0x0000000a05037c11 */ /* 0x000fe4000f8e40ff */
[----:B------:R-:W-:Y:S02]  /*4540*/  PLOP3.LUT P3, PT, PT, PT, UP0, 0x80, 0x0 ;  /* 0x000000000000781c */ /* 0x000fe40003f6f008 */
[----:B------:R-:W-:Y:S02]  /*4550*/  LEA.HI.X.SX32 R5, R7, UR5, 0x1, P2 ;  /* 0x0000000507057c11 */ /* 0x000fe400090f0eff */
[----:B0-----:R-:W-:Y:S02]  /*4560*/  SEL R9, R6, 0x8, P4 ;  /* 0x0000000806097807 */ /* 0x001fe40002000000 */
[----:B------:R-:W-:Y:S02]  /*4570*/  PLOP3.LUT P4, PT, PT, PT, UP0, 0x40, 0x0 ;  /* 0x000000000000781c */ /* 0x000fe40003f8e808 */
[----:B------:R-:W-:-:S02]  /*4580*/  IADD3 R6, P2, R3, UR4, RZ ;  /* 0x0000000403067c10 */ /* 0x000fc4000ff5e0ff */
[----:B------:R-:W-:Y:S01]  /*4590*/  LEA R8, R2, UR10, 0x8 ;  /* 0x0000000a02087c11 */ /* 0x000fe2000f8e40ff */
[----:B------:R0:W-:Y:S01]  /*45a0*/  @!P0 STG.E.U8 desc[UR8][R4.64], R11 ;  /* 0x0000000b04008986 */ /* 0x0001e2000c101108 */
[----:B------:R-:W-:Y:S02]  /*45b0*/  ISETP.NE.AND P1, PT, R48, RZ, PT ;  /* 0x000000ff3000720c */ /* 0x000fe40003f25270 */
[----:B------:R-:W-:Y:S02]  /*45c0*/  LEA.HI.X.SX32 R7, R3, UR5, 0x1, P2 ;  /* 0x0000000503077c11 */ /* 0x000fe400090f0eff */
[----:B------:R-:W-:Y:S02]  /*45d0*/  IADD3 R2, P0, R8, UR4, RZ ;  /* 0x0000000408027c10 */ /* 0x000fe4000ff1e0ff */
[----:B------:R-:W-:Y:S01]  /*45e0*/  ISETP.NE.AND P5, PT, R46, RZ, PT ;  /* 0x000000ff2e00720c */ /* 0x000fe20003fa5270 */
[----:B------:R0:W-:Y:S01]  /*45f0*/  @!P3 STG.E.U8 desc[UR8][R6.64], R9 ;  /* 0x000000090600b986 */ /* 0x0001e2000c101108 */
[----:B------:R-:W-:-:S02]  /*4600*/  SEL R0, R0, 0x7, P1 ;  /* 0x0000000700007807 */ /* 0x000fc40000800000 */
[----:B------:R-:W-:Y:S02]  /*4610*/  LEA.HI.X.SX32 R3, R8, UR5, 0x1, P0 ;  /* 0x0000000508037c11 */ /* 0x000fe400080f0eff */
[----:B------:R-:W-:Y:S01]  /*4620*/  SEL R13, R0, 0x8, P5 ;  /* 0x00000008000d7807 */ /* 0x000fe20002800000 */
[----:B0-----:R-:W-:Y:S06]  /*4630*/  @!P4 EXIT ;  /* 0x000000000000c94d */ /* 0x001fec0003800000 */
[----:B------:R-:W-:Y:S01]  /*4640*/  STG.E.U8 desc[UR8][R2.64], R13 ;  /* 0x0000000d02007986 */ /* 0x000fe2000c101108 */
[----:B------:R-:W-:Y:S05]  /*4650*/  EXIT ;  /* 0x000000000000794d */ /* 0x000fea0003800000 */
.L_x_0:
[----:B------:R-:W-:-:S00]  /*4660*/  BRA `(.L_x_0) ;  /* 0xfffffffc00fc7947 */ /* 0x000fc0000383ffff */
[----:B------:R-:W-:-:S00]  /*4670*/  NOP ;  /* 0x0000000000007918 */ /* 0x000fc00000000000 */
        /* <DEDUP_REMOVED lines=8> */
.L_x_1:


//--------------------- .nv.shared.triton_poi_fused_max_pool2d_with_indices_6 --------------------------
	.section	.nv.shared.triton_poi_fused_max_pool2d_with_indices_6,"aw",@nobits
	.sectionflags	@""
	.align	16
	.zero		1024


//--------------------- .nv.constant0.triton_poi_fused_max_pool2d_with_indices_6 --------------------------
	.section	.nv.constant0.triton_poi_fused_max_pool2d_with_indices_6,"a",@progbits
	.sectionflags	@""
	.align	4
.nv.constant0.triton_poi_fused_max_pool2d_with_indices_6:
	.zero		560
